//
// Generated by NVIDIA NVVM Compiler
//
// Compiler Build ID: CL-36424714
// Cuda compilation tools, release 13.0, V13.0.88
// Based on NVVM 20.0.0
//

.version 9.0
.target sm_100
.address_size 64

	// .globl	_Z11kernel_tanhPfm

.visible .entry _Z11kernel_tanhPfm(
	.param .u64 .ptr .align 1 _Z11kernel_tanhPfm_param_0,
	.param .u64 _Z11kernel_tanhPfm_param_1
)
{
	.reg .pred 	%p<40>;
	.reg .b32 	%f<241>;
	.reg .b64 	%rd<44>;

	ld.param.u64 	%rd16, [_Z11kernel_tanhPfm_param_0];
	ld.param.u64 	%rd15, [_Z11kernel_tanhPfm_param_1];
	cvta.to.global.u64 	%rd1, %rd16;
	setp.eq.s64 	%p1, %rd15, 0;
	@%p1 bra 	$L__BB0_12;
	and.b64  	%rd2, %rd15, 7;
	setp.lt.u64 	%p2, %rd15, 8;
	mov.b64 	%rd42, 0;
	@%p2 bra 	$L__BB0_4;
	and.b64  	%rd42, %rd15, -8;
	add.s64 	%rd39, %rd1, 16;
	mov.u64 	%rd40, %rd42;
$L__BB0_3:
	.pragma "nounroll";
	ld.global.f32 	%f1, [%rd39+-16];
	abs.f32 	%f2, %f1;
	mul.f32 	%f3, %f2, 0f4038AA3B;
	ex2.approx.ftz.f32 	%f4, %f3;
	add.f32 	%f5, %f4, 0f3F800000;
	rcp.approx.ftz.f32 	%f6, %f5;
	fma.rn.f32 	%f7, %f6, 0fC0000000, 0f3F800000;
	setp.ge.f32 	%p3, %f2, 0f41102CB4;
	selp.f32 	%f8, 0f3F800000, %f7, %p3;
	copysign.f32 	%f9, %f1, %f8;
	mul.f32 	%f10, %f1, %f1;
	fma.rn.f32 	%f11, %f10, 0f3C80F082, 0fBD563CAE;
	fma.rn.f32 	%f12, %f11, %f10, 0f3E085941;
	fma.rn.f32 	%f13, %f12, %f10, 0fBEAAA9ED;
	fma.rn.f32 	%f14, %f13, %f10, 0f00000000;
	fma.rn.f32 	%f15, %f14, %f1, %f1;
	setp.ge.f32 	%p4, %f2, 0f3F19999A;
	selp.f32 	%f16, %f9, %f15, %p4;
	st.global.f32 	[%rd39+-16], %f16;
	ld.global.f32 	%f17, [%rd39+-12];
	abs.f32 	%f18, %f17;
	mul.f32 	%f19, %f18, 0f4038AA3B;
	ex2.approx.ftz.f32 	%f20, %f19;
	add.f32 	%f21, %f20, 0f3F800000;
	rcp.approx.ftz.f32 	%f22, %f21;
	fma.rn.f32 	%f23, %f22, 0fC0000000, 0f3F800000;
	setp.ge.f32 	%p5, %f18, 0f41102CB4;
	selp.f32 	%f24, 0f3F800000, %f23, %p5;
	copysign.f32 	%f25, %f17, %f24;
	mul.f32 	%f26, %f17, %f17;
	fma.rn.f32 	%f27, %f26, 0f3C80F082, 0fBD563CAE;
	fma.rn.f32 	%f28, %f27, %f26, 0f3E085941;
	fma.rn.f32 	%f29, %f28, %f26, 0fBEAAA9ED;
	fma.rn.f32 	%f30, %f29, %f26, 0f00000000;
	fma.rn.f32 	%f31, %f30, %f17, %f17;
	setp.ge.f32 	%p6, %f18, 0f3F19999A;
	selp.f32 	%f32, %f25, %f31, %p6;
	st.global.f32 	[%rd39+-12], %f32;
	ld.global.f32 	%f33, [%rd39+-8];
	abs.f32 	%f34, %f33;
	mul.f32 	%f35, %f34, 0f4038AA3B;
	ex2.approx.ftz.f32 	%f36, %f35;
	add.f32 	%f37, %f36, 0f3F800000;
	rcp.approx.ftz.f32 	%f38, %f37;
	fma.rn.f32 	%f39, %f38, 0fC0000000, 0f3F800000;
	setp.ge.f32 	%p7, %f34, 0f41102CB4;
	selp.f32 	%f40, 0f3F800000, %f39, %p7;
	copysign.f32 	%f41, %f33, %f40;
	mul.f32 	%f42, %f33, %f33;
	fma.rn.f32 	%f43, %f42, 0f3C80F082, 0fBD563CAE;
	fma.rn.f32 	%f44, %f43, %f42, 0f3E085941;
	fma.rn.f32 	%f45, %f44, %f42, 0fBEAAA9ED;
	fma.rn.f32 	%f46, %f45, %f42, 0f00000000;
	fma.rn.f32 	%f47, %f46, %f33, %f33;
	setp.ge.f32 	%p8, %f34, 0f3F19999A;
	selp.f32 	%f48, %f41, %f47, %p8;
	st.global.f32 	[%rd39+-8], %f48;
	ld.global.f32 	%f49, [%rd39+-4];
	abs.f32 	%f50, %f49;
	mul.f32 	%f51, %f50, 0f4038AA3B;
	ex2.approx.ftz.f32 	%f52, %f51;
	add.f32 	%f53, %f52, 0f3F800000;
	rcp.approx.ftz.f32 	%f54, %f53;
	fma.rn.f32 	%f55, %f54, 0fC0000000, 0f3F800000;
	setp.ge.f32 	%p9, %f50, 0f41102CB4;
	selp.f32 	%f56, 0f3F800000, %f55, %p9;
	copysign.f32 	%f57, %f49, %f56;
	mul.f32 	%f58, %f49, %f49;
	fma.rn.f32 	%f59, %f58, 0f3C80F082, 0fBD563CAE;
	fma.rn.f32 	%f60, %f59, %f58, 0f3E085941;
	fma.rn.f32 	%f61, %f60, %f58, 0fBEAAA9ED;
	fma.rn.f32 	%f62, %f61, %f58, 0f00000000;
	fma.rn.f32 	%f63, %f62, %f49, %f49;
	setp.ge.f32 	%p10, %f50, 0f3F19999A;
	selp.f32 	%f64, %f57, %f63, %p10;
	st.global.f32 	[%rd39+-4], %f64;
	ld.global.f32 	%f65, [%rd39];
	abs.f32 	%f66, %f65;
	mul.f32 	%f67, %f66, 0f4038AA3B;
	ex2.approx.ftz.f32 	%f68, %f67;
	add.f32 	%f69, %f68, 0f3F800000;
	rcp.approx.ftz.f32 	%f70, %f69;
	fma.rn.f32 	%f71, %f70, 0fC0000000, 0f3F800000;
	setp.ge.f32 	%p11, %f66, 0f41102CB4;
	selp.f32 	%f72, 0f3F800000, %f71, %p11;
	copysign.f32 	%f73, %f65, %f72;
	mul.f32 	%f74, %f65, %f65;
	fma.rn.f32 	%f75, %f74, 0f3C80F082, 0fBD563CAE;
	fma.rn.f32 	%f76, %f75, %f74, 0f3E085941;
	fma.rn.f32 	%f77, %f76, %f74, 0fBEAAA9ED;
	fma.rn.f32 	%f78, %f77, %f74, 0f00000000;
	fma.rn.f32 	%f79, %f78, %f65, %f65;
	setp.ge.f32 	%p12, %f66, 0f3F19999A;
	selp.f32 	%f80, %f73, %f79, %p12;
	st.global.f32 	[%rd39], %f80;
	ld.global.f32 	%f81, [%rd39+4];
	abs.f32 	%f82, %f81;
	mul.f32 	%f83, %f82, 0f4038AA3B;
	ex2.approx.ftz.f32 	%f84, %f83;
	add.f32 	%f85, %f84, 0f3F800000;
	rcp.approx.ftz.f32 	%f86, %f85;
	fma.rn.f32 	%f87, %f86, 0fC0000000, 0f3F800000;
	setp.ge.f32 	%p13, %f82, 0f41102CB4;
	selp.f32 	%f88, 0f3F800000, %f87, %p13;
	copysign.f32 	%f89, %f81, %f88;
	mul.f32 	%f90, %f81, %f81;
	fma.rn.f32 	%f91, %f90, 0f3C80F082, 0fBD563CAE;
	fma.rn.f32 	%f92, %f91, %f90, 0f3E085941;
	fma.rn.f32 	%f93, %f92, %f90, 0fBEAAA9ED;
	fma.rn.f32 	%f94, %f93, %f90, 0f00000000;
	fma.rn.f32 	%f95, %f94, %f81, %f81;
	setp.ge.f32 	%p14, %f82, 0f3F19999A;
	selp.f32 	%f96, %f89, %f95, %p14;
	st.global.f32 	[%rd39+4], %f96;
	ld.global.f32 	%f97, [%rd39+8];
	abs.f32 	%f98, %f97;
	mul.f32 	%f99, %f98, 0f4038AA3B;
	ex2.approx.ftz.f32 	%f100, %f99;
	add.f32 	%f101, %f100, 0f3F800000;
	rcp.approx.ftz.f32 	%f102, %f101;
	fma.rn.f32 	%f103, %f102, 0fC0000000, 0f3F800000;
	setp.ge.f32 	%p15, %f98, 0f41102CB4;
	selp.f32 	%f104, 0f3F800000, %f103, %p15;
	copysign.f32 	%f105, %f97, %f104;
	mul.f32 	%f106, %f97, %f97;
	fma.rn.f32 	%f107, %f106, 0f3C80F082, 0fBD563CAE;
	fma.rn.f32 	%f108, %f107, %f106, 0f3E085941;
	fma.rn.f32 	%f109, %f108, %f106, 0fBEAAA9ED;
	fma.rn.f32 	%f110, %f109, %f106, 0f00000000;
	fma.rn.f32 	%f111, %f110, %f97, %f97;
	setp.ge.f32 	%p16, %f98, 0f3F19999A;
	selp.f32 	%f112, %f105, %f111, %p16;
	st.global.f32 	[%rd39+8], %f112;
	ld.global.f32 	%f113, [%rd39+12];
	abs.f32 	%f114, %f113;
	mul.f32 	%f115, %f114, 0f4038AA3B;
	ex2.approx.ftz.f32 	%f116, %f115;
	add.f32 	%f117, %f116, 0f3F800000;
	rcp.approx.ftz.f32 	%f118, %f117;
	fma.rn.f32 	%f119, %f118, 0fC0000000, 0f3F800000;
	setp.ge.f32 	%p17, %f114, 0f41102CB4;
	selp.f32 	%f120, 0f3F800000, %f119, %p17;
	copysign.f32 	%f121, %f113, %f120;
	mul.f32 	%f122, %f113, %f113;
	fma.rn.f32 	%f123, %f122, 0f3C80F082, 0fBD563CAE;
	fma.rn.f32 	%f124, %f123, %f122, 0f3E085941;
	fma.rn.f32 	%f125, %f124, %f122, 0fBEAAA9ED;
	fma.rn.f32 	%f126, %f125, %f122, 0f00000000;
	fma.rn.f32 	%f127, %f126, %f113, %f113;
	setp.ge.f32 	%p18, %f114, 0f3F19999A;
	selp.f32 	%f128, %f121, %f127, %p18;
	st.global.f32 	[%rd39+12], %f128;
	add.s64 	%rd40, %rd40, -8;
	add.s64 	%rd39, %rd39, 32;
	setp.ne.s64 	%p19, %rd40, 0;
	@%p19 bra 	$L__BB0_3;
$L__BB0_4:
	setp.eq.s64 	%p20, %rd2, 0;
	@%p20 bra 	$L__BB0_12;
	and.b64  	%rd10, %rd15, 3;
	setp.lt.u64 	%p21, %rd2, 4;
	@%p21 bra 	$L__BB0_7;
	shl.b64 	%rd18, %rd42, 2;
	add.s64 	%rd19, %rd1, %rd18;
	ld.global.f32 	%f129, [%rd19];
	abs.f32 	%f130, %f129;
	mul.f32 	%f131, %f130, 0f4038AA3B;
	ex2.approx.ftz.f32 	%f132, %f131;
	add.f32 	%f133, %f132, 0f3F800000;
	rcp.approx.ftz.f32 	%f134, %f133;
	fma.rn.f32 	%f135, %f134, 0fC0000000, 0f3F800000;
	setp.ge.f32 	%p22, %f130, 0f41102CB4;
	selp.f32 	%f136, 0f3F800000, %f135, %p22;
	copysign.f32 	%f137, %f129, %f136;
	mul.f32 	%f138, %f129, %f129;
	fma.rn.f32 	%f139, %f138, 0f3C80F082, 0fBD563CAE;
	fma.rn.f32 	%f140, %f139, %f138, 0f3E085941;
	fma.rn.f32 	%f141, %f140, %f138, 0fBEAAA9ED;
	fma.rn.f32 	%f142, %f141, %f138, 0f00000000;
	fma.rn.f32 	%f143, %f142, %f129, %f129;
	setp.ge.f32 	%p23, %f130, 0f3F19999A;
	selp.f32 	%f144, %f137, %f143, %p23;
	st.global.f32 	[%rd19], %f144;
	add.s64 	%rd20, %rd18, 4;
	and.b64  	%rd21, %rd20, 17179869180;
	add.s64 	%rd22, %rd1, %rd21;
	ld.global.f32 	%f145, [%rd22];
	abs.f32 	%f146, %f145;
	mul.f32 	%f147, %f146, 0f4038AA3B;
	ex2.approx.ftz.f32 	%f148, %f147;
	add.f32 	%f149, %f148, 0f3F800000;
	rcp.approx.ftz.f32 	%f150, %f149;
	fma.rn.f32 	%f151, %f150, 0fC0000000, 0f3F800000;
	setp.ge.f32 	%p24, %f146, 0f41102CB4;
	selp.f32 	%f152, 0f3F800000, %f151, %p24;
	copysign.f32 	%f153, %f145, %f152;
	mul.f32 	%f154, %f145, %f145;
	fma.rn.f32 	%f155, %f154, 0f3C80F082, 0fBD563CAE;
	fma.rn.f32 	%f156, %f155, %f154, 0f3E085941;
	fma.rn.f32 	%f157, %f156, %f154, 0fBEAAA9ED;
	fma.rn.f32 	%f158, %f157, %f154, 0f00000000;
	fma.rn.f32 	%f159, %f158, %f145, %f145;
	setp.ge.f32 	%p25, %f146, 0f3F19999A;
	selp.f32 	%f160, %f153, %f159, %p25;
	st.global.f32 	[%rd22], %f160;
	add.s64 	%rd23, %rd18, 8;
	and.b64  	%rd24, %rd23, 17179869180;
	add.s64 	%rd25, %rd1, %rd24;
	ld.global.f32 	%f161, [%rd25];
	abs.f32 	%f162, %f161;
	mul.f32 	%f163, %f162, 0f4038AA3B;
	ex2.approx.ftz.f32 	%f164, %f163;
	add.f32 	%f165, %f164, 0f3F800000;
	rcp.approx.ftz.f32 	%f166, %f165;
	fma.rn.f32 	%f167, %f166, 0fC0000000, 0f3F800000;
	setp.ge.f32 	%p26, %f162, 0f41102CB4;
	selp.f32 	%f168, 0f3F800000, %f167, %p26;
	copysign.f32 	%f169, %f161, %f168;
	mul.f32 	%f170, %f161, %f161;
	fma.rn.f32 	%f171, %f170, 0f3C80F082, 0fBD563CAE;
	fma.rn.f32 	%f172, %f171, %f170, 0f3E085941;
	fma.rn.f32 	%f173, %f172, %f170, 0fBEAAA9ED;
	fma.rn.f32 	%f174, %f173, %f170, 0f00000000;
	fma.rn.f32 	%f175, %f174, %f161, %f161;
	setp.ge.f32 	%p27, %f162, 0f3F19999A;
	selp.f32 	%f176, %f169, %f175, %p27;
	st.global.f32 	[%rd25], %f176;
	add.s64 	%rd26, %rd18, 12;
	and.b64  	%rd27, %rd26, 17179869180;
	add.s64 	%rd28, %rd1, %rd27;
	ld.global.f32 	%f177, [%rd28];
	abs.f32 	%f178, %f177;
	mul.f32 	%f179, %f178, 0f4038AA3B;
	ex2.approx.ftz.f32 	%f180, %f179;
	add.f32 	%f181, %f180, 0f3F800000;
	rcp.approx.ftz.f32 	%f182, %f181;
	fma.rn.f32 	%f183, %f182, 0fC0000000, 0f3F800000;
	setp.ge.f32 	%p28, %f178, 0f41102CB4;
	selp.f32 	%f184, 0f3F800000, %f183, %p28;
	copysign.f32 	%f185, %f177, %f184;
	mul.f32 	%f186, %f177, %f177;
	fma.rn.f32 	%f187, %f186, 0f3C80F082, 0fBD563CAE;
	fma.rn.f32 	%f188, %f187, %f186, 0f3E085941;
	fma.rn.f32 	%f189, %f188, %f186, 0fBEAAA9ED;
	fma.rn.f32 	%f190, %f189, %f186, 0f00000000;
	fma.rn.f32 	%f191, %f190, %f177, %f177;
	setp.ge.f32 	%p29, %f178, 0f3F19999A;
	selp.f32 	%f192, %f185, %f191, %p29;
	st.global.f32 	[%rd28], %f192;
	add.s64 	%rd29, %rd42, 4;
	and.b64  	%rd42, %rd29, 4294967295;
$L__BB0_7:
	setp.eq.s64 	%p30, %rd10, 0;
	@%p30 bra 	$L__BB0_12;
	setp.eq.s64 	%p31, %rd10, 1;
	@%p31 bra 	$L__BB0_10;
	shl.b64 	%rd30, %rd42, 2;
	add.s64 	%rd31, %rd1, %rd30;
	ld.global.f32 	%f193, [%rd31];
	abs.f32 	%f194, %f193;
	mul.f32 	%f195, %f194, 0f4038AA3B;
	ex2.approx.ftz.f32 	%f196, %f195;
	add.f32 	%f197, %f196, 0f3F800000;
	rcp.approx.ftz.f32 	%f198, %f197;
	fma.rn.f32 	%f199, %f198, 0fC0000000, 0f3F800000;
	setp.ge.f32 	%p32, %f194, 0f41102CB4;
	selp.f32 	%f200, 0f3F800000, %f199, %p32;
	copysign.f32 	%f201, %f193, %f200;
	mul.f32 	%f202, %f193, %f193;
	fma.rn.f32 	%f203, %f202, 0f3C80F082, 0fBD563CAE;
	fma.rn.f32 	%f204, %f203, %f202, 0f3E085941;
	fma.rn.f32 	%f205, %f204, %f202, 0fBEAAA9ED;
	fma.rn.f32 	%f206, %f205, %f202, 0f00000000;
	fma.rn.f32 	%f207, %f206, %f193, %f193;
	setp.ge.f32 	%p33, %f194, 0f3F19999A;
	selp.f32 	%f208, %f201, %f207, %p33;
	st.global.f32 	[%rd31], %f208;
	add.s64 	%rd32, %rd30, 4;
	and.b64  	%rd33, %rd32, 17179869180;
	add.s64 	%rd34, %rd1, %rd33;
	ld.global.f32 	%f209, [%rd34];
	abs.f32 	%f210, %f209;
	mul.f32 	%f211, %f210, 0f4038AA3B;
	ex2.approx.ftz.f32 	%f212, %f211;
	add.f32 	%f213, %f212, 0f3F800000;
	rcp.approx.ftz.f32 	%f214, %f213;
	fma.rn.f32 	%f215, %f214, 0fC0000000, 0f3F800000;
	setp.ge.f32 	%p34, %f210, 0f41102CB4;
	selp.f32 	%f216, 0f3F800000, %f215, %p34;
	copysign.f32 	%f217, %f209, %f216;
	mul.f32 	%f218, %f209, %f209;
	fma.rn.f32 	%f219, %f218, 0f3C80F082, 0fBD563CAE;
	fma.rn.f32 	%f220, %f219, %f218, 0f3E085941;
	fma.rn.f32 	%f221, %f220, %f218, 0fBEAAA9ED;
	fma.rn.f32 	%f222, %f221, %f218, 0f00000000;
	fma.rn.f32 	%f223, %f222, %f209, %f209;
	setp.ge.f32 	%p35, %f210, 0f3F19999A;
	selp.f32 	%f224, %f217, %f223, %p35;
	st.global.f32 	[%rd34], %f224;
	add.s64 	%rd35, %rd42, 2;
	and.b64  	%rd42, %rd35, 4294967295;
$L__BB0_10:
	and.b64  	%rd36, %rd15, 1;
	setp.eq.b64 	%p36, %rd36, 1;
	not.pred 	%p37, %p36;
	@%p37 bra 	$L__BB0_12;
	shl.b64 	%rd37, %rd42, 2;
	add.s64 	%rd38, %rd1, %rd37;
	ld.global.f32 	%f225, [%rd38];
	abs.f32 	%f226, %f225;
	mul.f32 	%f227, %f226, 0f4038AA3B;
	ex2.approx.ftz.f32 	%f228, %f227;
	add.f32 	%f229, %f228, 0f3F800000;
	rcp.approx.ftz.f32 	%f230, %f229;
	fma.rn.f32 	%f231, %f230, 0fC0000000, 0f3F800000;
	setp.ge.f32 	%p38, %f226, 0f41102CB4;
	selp.f32 	%f232, 0f3F800000, %f231, %p38;
	copysign.f32 	%f233, %f225, %f232;
	mul.f32 	%f234, %f225, %f225;
	fma.rn.f32 	%f235, %f234, 0f3C80F082, 0fBD563CAE;
	fma.rn.f32 	%f236, %f235, %f234, 0f3E085941;
	fma.rn.f32 	%f237, %f236, %f234, 0fBEAAA9ED;
	fma.rn.f32 	%f238, %f237, %f234, 0f00000000;
	fma.rn.f32 	%f239, %f238, %f225, %f225;
	setp.ge.f32 	%p39, %f226, 0f3F19999A;
	selp.f32 	%f240, %f233, %f239, %p39;
	st.global.f32 	[%rd38], %f240;
$L__BB0_12:
	ret;

}
	// .globl	_Z11kernel_fillPffm
.visible .entry _Z11kernel_fillPffm(
	.param .u64 .ptr .align 1 _Z11kernel_fillPffm_param_0,
	.param .f32 _Z11kernel_fillPffm_param_1,
	.param .u64 _Z11kernel_fillPffm_param_2
)
{
	.reg .pred 	%p<10>;
	.reg .b32 	%f<2>;
	.reg .b64 	%rd<69>;

	ld.param.u64 	%rd21, [_Z11kernel_fillPffm_param_0];
	ld.param.f32 	%f1, [_Z11kernel_fillPffm_param_1];
	ld.param.u64 	%rd20, [_Z11kernel_fillPffm_param_2];
	cvta.to.global.u64 	%rd1, %rd21;
	setp.eq.s64 	%p1, %rd20, 0;
	@%p1 bra 	$L__BB1_12;
	and.b64  	%rd2, %rd20, 15;
	setp.lt.u64 	%p2, %rd20, 16;
	mov.b64 	%rd65, 0;
	@%p2 bra 	$L__BB1_4;
	and.b64  	%rd65, %rd20, -16;
	add.s64 	%rd62, %rd1, 32;
	mov.u64 	%rd63, %rd65;
$L__BB1_3:
	.pragma "nounroll";
	st.global.f32 	[%rd62+-32], %f1;
	st.global.f32 	[%rd62+-28], %f1;
	st.global.f32 	[%rd62+-24], %f1;
	st.global.f32 	[%rd62+-20], %f1;
	st.global.f32 	[%rd62+-16], %f1;
	st.global.f32 	[%rd62+-12], %f1;
	st.global.f32 	[%rd62+-8], %f1;
	st.global.f32 	[%rd62+-4], %f1;
	st.global.f32 	[%rd62], %f1;
	st.global.f32 	[%rd62+4], %f1;
	st.global.f32 	[%rd62+8], %f1;
	st.global.f32 	[%rd62+12], %f1;
	st.global.f32 	[%rd62+16], %f1;
	st.global.f32 	[%rd62+20], %f1;
	st.global.f32 	[%rd62+24], %f1;
	st.global.f32 	[%rd62+28], %f1;
	add.s64 	%rd63, %rd63, -16;
	add.s64 	%rd62, %rd62, 64;
	setp.ne.s64 	%p3, %rd63, 0;
	@%p3 bra 	$L__BB1_3;
$L__BB1_4:
	setp.eq.s64 	%p4, %rd2, 0;
	@%p4 bra 	$L__BB1_12;
	and.b64  	%rd10, %rd20, 7;
	setp.lt.u64 	%p5, %rd2, 8;
	@%p5 bra 	$L__BB1_7;
	shl.b64 	%rd23, %rd65, 2;
	add.s64 	%rd24, %rd1, %rd23;
	st.global.f32 	[%rd24], %f1;
	add.s64 	%rd25, %rd23, 4;
	and.b64  	%rd26, %rd25, 17179869180;
	add.s64 	%rd27, %rd1, %rd26;
	st.global.f32 	[%rd27], %f1;
	add.s64 	%rd28, %rd23, 8;
	and.b64  	%rd29, %rd28, 17179869180;
	add.s64 	%rd30, %rd1, %rd29;
	st.global.f32 	[%rd30], %f1;
	add.s64 	%rd31, %rd23, 12;
	and.b64  	%rd32, %rd31, 17179869180;
	add.s64 	%rd33, %rd1, %rd32;
	st.global.f32 	[%rd33], %f1;
	add.s64 	%rd34, %rd23, 16;
	and.b64  	%rd35, %rd34, 17179869180;
	add.s64 	%rd36, %rd1, %rd35;
	st.global.f32 	[%rd36], %f1;
	add.s64 	%rd37, %rd23, 20;
	and.b64  	%rd38, %rd37, 17179869180;
	add.s64 	%rd39, %rd1, %rd38;
	st.global.f32 	[%rd39], %f1;
	add.s64 	%rd40, %rd23, 24;
	and.b64  	%rd41, %rd40, 17179869180;
	add.s64 	%rd42, %rd1, %rd41;
	st.global.f32 	[%rd42], %f1;
	add.s64 	%rd43, %rd23, 28;
	and.b64  	%rd44, %rd43, 17179869180;
	add.s64 	%rd45, %rd1, %rd44;
	st.global.f32 	[%rd45], %f1;
	add.s64 	%rd46, %rd65, 8;
	and.b64  	%rd65, %rd46, 4294967295;
$L__BB1_7:
	setp.eq.s64 	%p6, %rd10, 0;
	@%p6 bra 	$L__BB1_12;
	and.b64  	%rd67, %rd20, 3;
	setp.lt.u64 	%p7, %rd10, 4;
	@%p7 bra 	$L__BB1_10;
	shl.b64 	%rd47, %rd65, 2;
	add.s64 	%rd48, %rd1, %rd47;
	st.global.f32 	[%rd48], %f1;
	add.s64 	%rd49, %rd47, 4;
	and.b64  	%rd50, %rd49, 17179869180;
	add.s64 	%rd51, %rd1, %rd50;
	st.global.f32 	[%rd51], %f1;
	add.s64 	%rd52, %rd47, 8;
	and.b64  	%rd53, %rd52, 17179869180;
	add.s64 	%rd54, %rd1, %rd53;
	st.global.f32 	[%rd54], %f1;
	add.s64 	%rd55, %rd47, 12;
	and.b64  	%rd56, %rd55, 17179869180;
	add.s64 	%rd57, %rd1, %rd56;
	st.global.f32 	[%rd57], %f1;
	add.s64 	%rd58, %rd65, 4;
	and.b64  	%rd65, %rd58, 4294967295;
$L__BB1_10:
	setp.eq.s64 	%p8, %rd67, 0;
	@%p8 bra 	$L__BB1_12;
$L__BB1_11:
	.pragma "nounroll";
	shl.b64 	%rd59, %rd65, 2;
	add.s64 	%rd60, %rd1, %rd59;
	st.global.f32 	[%rd60], %f1;
	add.s64 	%rd61, %rd65, 1;
	and.b64  	%rd65, %rd61, 4294967295;
	add.s64 	%rd67, %rd67, -1;
	setp.ne.s64 	%p9, %rd67, 0;
	@%p9 bra 	$L__BB1_11;
$L__BB1_12:
	ret;

}


// ===== COMPILED SASS (sm_100) =====

	.target	sm_100

	.elftype	@"ET_EXEC"


//--------------------- .note.nv.tkinfo           --------------------------
	.section	.note.nv.tkinfo,"",@"SHT_NOTE"
	.sectionflags	@"SHF_NOTE_NV_TKINFO"
	.tkinfo
        /*0018*/ 	.word	0x00000002
        /*0030*/ 	.string	""
        /*0030*/ 	.string	"ptxas"
        /*0030*/ 	.string	"Cuda compilation tools, release 13.0, V13.0.88"
        /*0030*/ 	.string	"Build cuda_13.0.r13.0/compiler.36424714_0"
        /*0030*/ 	.string	"-arch sm_100 -m 64 "



//--------------------- .note.nv.cuinfo           --------------------------
	.section	.note.nv.cuinfo,"",@"SHT_NOTE"
	.sectionflags	@"SHF_NOTE_NV_CUINFO"
        /*0018*/ 	.short	0x0002
        /*001a*/ 	.short	0x0064
        /*001c*/ 	.short	0x0082
	.zero		2


//--------------------- .nv.info                  --------------------------
	.section	.nv.info,"",@"SHT_CUDA_INFO"
	.align	4


	//----- nvinfo : EIATTR_REGCOUNT
	.align		4
        /*0000*/ 	.byte	0x04, 0x2f
        /*0002*/ 	.short	(.L_1 - .L_0)
	.align		4
.L_0:
        /*0004*/ 	.word	index@(_Z11kernel_tanhPfm)
        /*0008*/ 	.word	0x00000020


	//----- nvinfo : EIATTR_FRAME_SIZE
	.align		4
.L_1:
        /*000c*/ 	.byte	0x04, 0x11
        /*000e*/ 	.short	(.L_3 - .L_2)
	.align		4
.L_2:
        /*0010*/ 	.word	index@(_Z11kernel_tanhPfm)
        /*0014*/ 	.word	0x00000000


	//----- nvinfo : EIATTR_REGCOUNT
	.align		4
.L_3:
        /*0018*/ 	.byte	0x04, 0x2f
        /*001a*/ 	.short	(.L_5 - .L_4)
	.align		4
.L_4:
        /*001c*/ 	.word	index@(_Z11kernel_fillPffm)
        /*0020*/ 	.word	0x00000012


	//----- nvinfo : EIATTR_FRAME_SIZE
	.align		4
.L_5:
        /*0024*/ 	.byte	0x04, 0x11
        /*0026*/ 	.short	(.L_7 - .L_6)
	.align		4
.L_6:
        /*0028*/ 	.word	index@(_Z11kernel_fillPffm)
        /*002c*/ 	.word	0x00000000


	//----- nvinfo : EIATTR_MIN_STACK_SIZE
	.align		4
.L_7:
        /*0030*/ 	.byte	0x04, 0x12
        /*0032*/ 	.short	(.L_9 - .L_8)
	.align		4
.L_8:
        /*0034*/ 	.word	index@(_Z11kernel_fillPffm)
        /*0038*/ 	.word	0x00000000


	//----- nvinfo : EIATTR_MIN_STACK_SIZE
	.align		4
.L_9:
        /*003c*/ 	.byte	0x04, 0x12
        /*003e*/ 	.short	(.L_11 - .L_10)
	.align		4
.L_10:
        /*0040*/ 	.word	index@(_Z11kernel_tanhPfm)
        /*0044*/ 	.word	0x00000000
.L_11:


//--------------------- .nv.compat                --------------------------
	.section	.nv.compat,"",@"SHT_CUDA_COMPAT_INFO"
	.align	4
        /*0000*/ 	.byte	0x02, 0x09, 0x00, 0x00, 0x02, 0x02, 0x01, 0x00, 0x02, 0x05, 0x05, 0x00, 0x03, 0x07, 0x01, 0x01
        /*0010*/ 	.byte	0x02, 0x03, 0x00, 0x00, 0x02, 0x06, 0x01, 0x00, 0x04, 0x0b, 0x08, 0x00, 0x01, 0x00, 0x00, 0x00
        /*0020*/ 	.byte	0x00, 0x00, 0x00, 0x00


//--------------------- .nv.info._Z11kernel_fillPffm --------------------------
	.section	.nv.info._Z11kernel_fillPffm,"",@"SHT_CUDA_INFO"
	.sectionflags	@""
	.align	4


	//----- nvinfo : EIATTR_CUDA_API_VERSION
	.align		4
        /*0000*/ 	.byte	0x04, 0x37
        /*0002*/ 	.short	(.L_13 - .L_12)
.L_12:
        /*0004*/ 	.word	0x00000082


	//----- nvinfo : EIATTR_KPARAM_INFO
	.align		4
.L_13:
        /*0008*/ 	.byte	0x04, 0x17
        /*000a*/ 	.short	(.L_15 - .L_14)
.L_14:
        /*000c*/ 	.word	0x00000000
        /*0010*/ 	.short	0x0002
        /*0012*/ 	.short	0x0010
        /*0014*/ 	.byte	0x00, 0xf0, 0x21, 0x00


	//----- nvinfo : EIATTR_KPARAM_INFO
	.align		4
.L_15:
        /*0018*/ 	.byte	0x04, 0x17
        /*001a*/ 	.short	(.L_17 - .L_16)
.L_16:
        /*001c*/ 	.word	0x00000000
        /*0020*/ 	.short	0x0001
        /*0022*/ 	.short	0x0008
        /*0024*/ 	.byte	0x00, 0xf0, 0x11, 0x00


	//----- nvinfo : EIATTR_KPARAM_INFO
	.align		4
.L_17:
        /*0028*/ 	.byte	0x04, 0x17
        /*002a*/ 	.short	(.L_19 - .L_18)
.L_18:
        /*002c*/ 	.word	0x00000000
        /*0030*/ 	.short	0x0000
        /*0032*/ 	.short	0x0000
        /*0034*/ 	.byte	0x00, 0xf5, 0x21, 0x00


	//----- nvinfo : EIATTR_SPARSE_MMA_MASK
	.align		4
.L_19:
        /*0038*/ 	.byte	0x03, 0x50
        /*003a*/ 	.short	0x0000


	//----- nvinfo : EIATTR_MAXREG_COUNT
	.align		4
        /*003c*/ 	.byte	0x03, 0x1b
        /*003e*/ 	.short	0x00ff


	//----- nvinfo : EIATTR_MERCURY_ISA_VERSION
	.align		4
        /*0040*/ 	.byte	0x03, 0x5f
        /*0042*/ 	.short	0x0101


	//----- nvinfo : EIATTR_VRC_CTA_INIT_COUNT
	.align		4
        /*0044*/ 	.byte	0x02, 0x4a
	.zero		1
	.zero		1


	//----- nvinfo : EIATTR_EXIT_INSTR_OFFSETS
	.align		4
        /*0048*/ 	.byte	0x04, 0x1c
        /*004a*/ 	.short	(.L_21 - .L_20)


	//   ....[0]....
.L_20:
        /*004c*/ 	.word	0x00000040


	//   ....[1]....
        /*0050*/ 	.word	0x00000310


	//   ....[2]....
        /*0054*/ 	.word	0x00000820


	//   ....[3]....
        /*0058*/ 	.word	0x00000b00


	//   ....[4]....
        /*005c*/ 	.word	0x00000c00


	//----- nvinfo : EIATTR_CBANK_PARAM_SIZE
	.align		4
.L_21:
        /*0060*/ 	.byte	0x03, 0x19
        /*0062*/ 	.short	0x0018


	//----- nvinfo : EIATTR_PARAM_CBANK
	.align		4
        /*0064*/ 	.byte	0x04, 0x0a
        /*0066*/ 	.short	(.L_23 - .L_22)
	.align		4
.L_22:
        /*0068*/ 	.word	index@(.nv.constant0._Z11kernel_fillPffm)
        /*006c*/ 	.short	0x0380
        /*006e*/ 	.short	0x0018


	//----- nvinfo : EIATTR_SW_WAR
	.align		4
.L_23:
        /*0070*/ 	.byte	0x04, 0x36
        /*0072*/ 	.short	(.L_25 - .L_24)
.L_24:
        /*0074*/ 	.word	0x00000008
.L_25:


//--------------------- .nv.info._Z11kernel_tanhPfm --------------------------
	.section	.nv.info._Z11kernel_tanhPfm,"",@"SHT_CUDA_INFO"
	.sectionflags	@""
	.align	4


	//----- nvinfo : EIATTR_CUDA_API_VERSION
	.align		4
        /*0000*/ 	.byte	0x04, 0x37
        /*0002*/ 	.short	(.L_27 - .L_26)
.L_26:
        /*0004*/ 	.word	0x00000082


	//----- nvinfo : EIATTR_KPARAM_INFO
	.align		4
.L_27:
        /*0008*/ 	.byte	0x04, 0x17
        /*000a*/ 	.short	(.L_29 - .L_28)
.L_28:
        /*000c*/ 	.word	0x00000000
        /*0010*/ 	.short	0x0001
        /*0012*/ 	.short	0x0008
        /*0014*/ 	.byte	0x00, 0xf0, 0x21, 0x00


	//----- nvinfo : EIATTR_KPARAM_INFO
	.align		4
.L_29:
        /*0018*/ 	.byte	0x04, 0x17
        /*001a*/ 	.short	(.L_31 - .L_30)
.L_30:
        /*001c*/ 	.word	0x00000000
        /*0020*/ 	.short	0x0000
        /*0022*/ 	.short	0x0000
        /*0024*/ 	.byte	0x00, 0xf5, 0x21, 0x00


	//----- nvinfo : EIATTR_SPARSE_MMA_MASK
	.align		4
.L_31:
        /*0028*/ 	.byte	0x03, 0x50
        /*002a*/ 	.short	0x0000


	//----- nvinfo : EIATTR_MAXREG_COUNT
	.align		4
        /*002c*/ 	.byte	0x03, 0x1b
        /*002e*/ 	.short	0x00ff


	//----- nvinfo : EIATTR_MERCURY_ISA_VERSION
	.align		4
        /*0030*/ 	.byte	0x03, 0x5f
        /*0032*/ 	.short	0x0101


	//----- nvinfo : EIATTR_VRC_CTA_INIT_COUNT
	.align		4
        /*0034*/ 	.byte	0x02, 0x4a
	.zero		1
	.zero		1


	//----- nvinfo : EIATTR_EXIT_INSTR_OFFSETS
	.align		4
        /*0038*/ 	.byte	0x04, 0x1c
        /*003a*/ 	.short	(.L_33 - .L_32)


	//   ....[0]....
.L_32:
        /*003c*/ 	.word	0x00000040


	//   ....[1]....
        /*0040*/ 	.word	0x00000aa0


	//   ....[2]....
        /*0044*/ 	.word	0x00001100


	//   ....[3]....
        /*0048*/ 	.word	0x00001480


	//   ....[4]....
        /*004c*/ 	.word	0x000015f0


	//----- nvinfo : EIATTR_CBANK_PARAM_SIZE
	.align		4
.L_33:
        /*0050*/ 	.byte	0x03, 0x19
        /*0052*/ 	.short	0x0010


	//----- nvinfo : EIATTR_PARAM_CBANK
	.align		4
        /*0054*/ 	.byte	0x04, 0x0a
        /*0056*/ 	.short	(.L_35 - .L_34)
	.align		4
.L_34:
        /*0058*/ 	.word	index@(.nv.constant0._Z11kernel_tanhPfm)
        /*005c*/ 	.short	0x0380
        /*005e*/ 	.short	0x0010


	//----- nvinfo : EIATTR_SW_WAR
	.align		4
.L_35:
        /*0060*/ 	.byte	0x04, 0x36
        /*0062*/ 	.short	(.L_37 - .L_36)
.L_36:
        /*0064*/ 	.word	0x00000008
.L_37:


//--------------------- .nv.callgraph             --------------------------
	.section	.nv.callgraph,"",@"SHT_CUDA_CALLGRAPH"
	.align	4
	.sectionentsize	8
	.align		4
        /*0000*/ 	.word	0x00000000
	.align		4
        /*0004*/ 	.word	0xffffffff
	.align		4
        /*0008*/ 	.word	0x00000000
	.align		4
        /*000c*/ 	.word	0xfffffffe
	.align		4
        /*0010*/ 	.word	0x00000000
	.align		4
        /*0014*/ 	.word	0xfffffffd
	.align		4
        /*0018*/ 	.word	0x00000000
	.align		4
        /*001c*/ 	.word	0xfffffffc


//--------------------- .text._Z11kernel_fillPffm --------------------------
	.section	.text._Z11kernel_fillPffm,"ax",@progbits
	.align	128
        .global         _Z11kernel_fillPffm
        .type           _Z11kernel_fillPffm,@function
        .size           _Z11kernel_fillPffm,(.L_x_11 - _Z11kernel_fillPffm)
        .other          _Z11kernel_fillPffm,@"STO_CUDA_ENTRY STV_DEFAULT"
_Z11kernel_fillPffm:
.text._Z11kernel_fillPffm:
[----:B------:R-:W-:Y:S01]  /*0000*/  LDC R1, c[0x0][0x37c] ;  /* 0x0000df00ff017b82 */ /* 0x000fe20000000800 */
[----:B------:R-:W0:Y:S02]  /*0010*/  LDCU.64 UR8, c[0x0][0x390] ;  /* 0x00007200ff0877ac */ /* 0x000e240008000a00 */
[----:B0-----:R-:W-:-:S04]  /*0020*/  ISETP.NE.U32.AND P0, PT, RZ, UR8, PT ;  /* 0x00000008ff007c0c */ /* 0x001fc8000bf05070 */
[----:B------:R-:W-:-:S13]  /*0030*/  ISETP.NE.AND.EX P0, PT, RZ, UR9, PT, P0 ;  /* 0x00000009ff007c0c */ /* 0x000fda000bf05300 */
[----:B------:R-:W-:Y:S05]  /*0040*/  @!P0 EXIT ;  /* 0x000000000000894d */ /* 0x000fea0003800000 */
[----:B------:R-:W-:Y:S02]  /*0050*/  UISETP.GE.U32.AND UP0, UPT, UR8, 0x10, UPT ;  /* 0x000000100800788c */ /* 0x000fe4000bf06070 */
[----:B------:R-:W-:Y:S02]  /*0060*/  ULOP3.LUT UR12, UR8, 0xf, URZ, 0xc0, !UPT ;  /* 0x0000000f080c7892 */ /* 0x000fe4000f8ec0ff */
[----:B------:R-:W-:Y:S01]  /*0070*/  UISETP.GE.U32.AND.EX UP0, UPT, UR9, URZ, UPT, UP0 ;  /* 0x000000ff0900728c */ /* 0x000fe2000bf06100 */
[----:B------:R-:W-:Y:S01]  /*0080*/  UMOV UR4, URZ ;  /* 0x000000ff00047c82 */ /* 0x000fe20008000000 */
[----:B------:R-:W-:Y:S02]  /*0090*/  UMOV UR6, URZ ;  /* 0x000000ff00067c82 */ /* 0x000fe40008000000 */
[----:B------:R-:W-:Y:S01]  /*00a0*/  ISETP.NE.U32.AND P0, PT, RZ, UR12, PT ;  /* 0x0000000cff007c0c */ /* 0x000fe2000bf05070 */
[----:B------:R-:W0:Y:S03]  /*00b0*/  LDCU.64 UR18, c[0x0][0x358] ;  /* 0x00006b00ff1277ac */ /* 0x000e260008000a00 */
[----:B------:R-:W-:Y:S01]  /*00c0*/  ISETP.NE.AND.EX P0, PT, RZ, RZ, PT, P0 ;  /* 0x000000ffff00720c */ /* 0x000fe20003f05300 */
[----:B------:R-:W-:-:S12]  /*00d0*/  BRA.U !UP0, `(.L_x_0) ;  /* 0x00000001088c7547 */ /* 0x000fd8000b800000 */
[----:B------:R-:W1:Y:S01]  /*00e0*/  LDCU.64 UR10, c[0x0][0x380] ;  /* 0x00007000ff0a77ac */ /* 0x000e620008000a00 */
[----:B------:R-:W2:Y:S01]  /*00f0*/  LDC R7, c[0x0][0x388] ;  /* 0x0000e200ff077b82 */ /* 0x000ea20000000800 */
[----:B------:R-:W3:Y:S01]  /*0100*/  LDCU UR6, c[0x0][0x394] ;  /* 0x00007280ff0677ac */ /* 0x000ee20008000800 */
[----:B------:R-:W-:Y:S02]  /*0110*/  ULOP3.LUT UR4, UR8, 0xfffffff0, URZ, 0xc0, !UPT ;  /* 0xfffffff008047892 */ /* 0x000fe4000f8ec0ff */
[----:B-1----:R-:W-:-:S04]  /*0120*/  UIADD3 UR5, UP0, UPT, UR10, 0x20, URZ ;  /* 0x000000200a057890 */ /* 0x002fc8000ff1e0ff */
[----:B------:R-:W-:Y:S02]  /*0130*/  UIADD3.X UR7, UPT, UPT, URZ, UR11, URZ, UP0, !UPT ;  /* 0x0000000bff077290 */ /* 0x000fe400087fe4ff */
[----:B------:R-:W-:Y:S01]  /*0140*/  IMAD.U32 R0, RZ, RZ, UR5 ;  /* 0x00000005ff007e24 */ /* 0x000fe2000f8e00ff */
[----:B------:R-:W-:-:S03]  /*0150*/  UMOV UR5, UR4 ;  /* 0x0000000400057c82 */ /* 0x000fc60008000000 */
[----:B------:R-:W-:Y:S01]  /*0160*/  IMAD.U32 R5, RZ, RZ, UR7 ;  /* 0x00000007ff057e24 */ /* 0x000fe2000f8e00ff */
[----:B---3--:R-:W-:-:S06]  /*0170*/  UMOV UR7, UR6 ;  /* 0x0000000600077c82 */ /* 0x008fcc0008000000 */
.L_x_1:
[----:B-1----:R-:W-:Y:S01]  /*0180*/  MOV R2, R0 ;  /* 0x0000000000027202 */ /* 0x002fe20000000f00 */
[----:B------:R-:W-:Y:S01]  /*0190*/  IMAD.MOV.U32 R3, RZ, RZ, R5 ;  /* 0x000000ffff037224 */ /* 0x000fe200078e0005 */
[----:B------:R-:W-:Y:S02]  /*01a0*/  UIADD3 UR5, UP0, UPT, UR5, -0x10, URZ ;  /* 0xfffffff005057890 */ /* 0x000fe4000ff1e0ff */
[----:B------:R-:W-:Y:S02]  /*01b0*/  IADD3 R0, P1, PT, R2, 0x40, RZ ;  /* 0x0000004002007810 */ /* 0x000fe40007f3e0ff */
[----:B0-2---:R1:W-:Y:S01]  /*01c0*/  STG.E desc[UR18][R2.64+-0x20], R7 ;  /* 0xffffe00702007986 */ /* 0x0053e2000c101912 */
[----:B------:R-:W-:Y:S02]  /*01d0*/  UIADD3.X UR7, UPT, UPT, UR7, -0x1, URZ, UP0, !UPT ;  /* 0xffffffff07077890 */ /* 0x000fe400087fe4ff */
[----:B------:R-:W-:Y:S01]  /*01e0*/  UISETP.NE.U32.AND UP0, UPT, UR5, URZ, UPT ;  /* 0x000000ff0500728c */ /* 0x000fe2000bf05070 */
[----:B------:R1:W-:Y:S01]  /*01f0*/  STG.E desc[UR18][R2.64+-0x1c], R7 ;  /* 0xffffe40702007986 */ /* 0x0003e2000c101912 */
[----:B------:R-:W-:-:S02]  /*0200*/  IMAD.X R5, RZ, RZ, R3, P1 ;  /* 0x000000ffff057224 */ /* 0x000fc400008e0603 */
[----:B------:R-:W-:Y:S01]  /*0210*/  UISETP.NE.AND.EX UP0, UPT, UR7, URZ, UPT, UP0 ;  /* 0x000000ff0700728c */ /* 0x000fe2000bf05300 */
[----:B------:R1:W-:Y:S04]  /*0220*/  STG.E desc[UR18][R2.64+-0x18], R7 ;  /* 0xffffe80702007986 */ /* 0x0003e8000c101912 */
        /* <DEDUP_REMOVED lines=12> */
[----:B------:R1:W-:Y:S01]  /*02f0*/  STG.E desc[UR18][R2.64+0x1c], R7 ;  /* 0x00001c0702007986 */ /* 0x0003e2000c101912 */
[----:B------:R-:W-:Y:S05]  /*0300*/  BRA.U UP0, `(.L_x_1) ;  /* 0xfffffffd009c7547 */ /* 0x000fea000b83ffff */
.L_x_0:
[----:B0-----:R-:W-:Y:S05]  /*0310*/  @!P0 EXIT ;  /* 0x000000000000894d */ /* 0x001fea0003800000 */
[----:B------:R-:W-:Y:S02]  /*0320*/  UISETP.GE.U32.AND UP0, UPT, UR12, 0x8, UPT ;  /* 0x000000080c00788c */ /* 0x000fe4000bf06070 */
[----:B------:R-:W-:Y:S02]  /*0330*/  ULOP3.LUT UR26, UR8, 0x7, URZ, 0xc0, !UPT ;  /* 0x00000007081a7892 */ /* 0x000fe4000f8ec0ff */
[----:B------:R-:W-:-:S04]  /*0340*/  UISETP.GE.U32.AND.EX UP0, UPT, URZ, URZ, UPT, UP0 ;  /* 0x000000ffff00728c */ /* 0x000fc8000bf06100 */
[----:B------:R-:W-:-:S04]  /*0350*/  ISETP.NE.U32.AND P0, PT, RZ, UR26, PT ;  /* 0x0000001aff007c0c */ /* 0x000fc8000bf05070 */
[----:B------:R-:W-:Y:S01]  /*0360*/  ISETP.NE.AND.EX P0, PT, RZ, RZ, PT, P0 ;  /* 0x000000ffff00720c */ /* 0x000fe20003f05300 */
[----:B------:R-:W-:-:S12]  /*0370*/  BRA.U !UP0, `(.L_x_2) ;  /* 0x0000000508287547 */ /* 0x000fd8000b800000 */
[----:B------:R-:W0:Y:S01]  /*0380*/  LDCU.64 UR10, c[0x0][0x380] ;  /* 0x00007000ff0a77ac */ /* 0x000e220008000a00 */
[----:B------:R-:W2:Y:S01]  /*0390*/  LDC R15, c[0x0][0x388] ;  /* 0x0000e200ff0f7b82 */ /* 0x000ea20000000800 */
[----:B------:R-:W-:Y:S02]  /*03a0*/  USHF.L.U32 UR5, UR4, 0x2, URZ ;  /* 0x0000000204057899 */ /* 0x000fe400080006ff */
[----:B------:R-:W-:Y:S02]  /*03b0*/  USHF.L.U64.HI UR6, UR4, 0x2, UR6 ;  /* 0x0000000204067899 */ /* 0x000fe40008010206 */
[----:B------:R-:W-:Y:S02]  /*03c0*/  UIADD3 UR22, UP5, UPT, UR5, 0x4, URZ ;  /* 0x0000000405167890 */ /* 0x000fe4000ffbe0ff */
[----:B------:R-:W-:Y:S02]  /*03d0*/  UIADD3 UR20, UP4, UPT, UR5, 0x8, URZ ;  /* 0x0000000805147890 */ /* 0x000fe4000ff9e0ff */
[----:B------:R-:W-:-:S02]  /*03e0*/  UIADD3 UR7, UP0, UPT, UR5, 0x18, URZ ;  /* 0x0000001805077890 */ /* 0x000fc4000ff1e0ff */
[----:B------:R-:W-:Y:S02]  /*03f0*/  UIADD3 UR16, UP3, UPT, UR5, 0xc, URZ ;  /* 0x0000000c05107890 */ /* 0x000fe4000ff7e0ff */
[----:B------:R-:W-:Y:S02]  /*0400*/  UIADD3.X UR23, UPT, UPT, URZ, UR6, URZ, UP5, !UPT ;  /* 0x00000006ff177290 */ /* 0x000fe4000affe4ff */
[----:B0-----:R-:W-:Y:S02]  /*0410*/  UIADD3 UR24, UP6, UPT, UR5, UR10, URZ ;  /* 0x0000000a05187290 */ /* 0x001fe4000ffde0ff */
[----:B------:R-:W-:Y:S02]  /*0420*/  ULOP3.LUT UR22, UR22, 0xfffffffc, URZ, 0xc0, !UPT ;  /* 0xfffffffc16167892 */ /* 0x000fe4000f8ec0ff */
[----:B------:R-:W-:Y:S02]  /*0430*/  UIADD3 UR14, UP2, UPT, UR5, 0x10, URZ ;  /* 0x00000010050e7890 */ /* 0x000fe4000ff5e0ff */
[----:B------:R-:W-:Y:S01]  /*0440*/  UIADD3 UR12, UP1, UPT, UR5, 0x14, URZ ;  /* 0x00000014050c7890 */ /* 0x000fe2000ff3e0ff */
[----:B-1----:R-:W-:Y:S01]  /*0450*/  MOV R2, UR24 ;  /* 0x0000001800027c02 */ /* 0x002fe20008000f00 */
[----:B------:R-:W-:-:S02]  /*0460*/  UIADD3.X UR25, UPT, UPT, UR6, UR11, URZ, UP6, !UPT ;  /* 0x0000000b06197290 */ /* 0x000fc4000b7fe4ff */
[----:B------:R-:W-:Y:S02]  /*0470*/  UIADD3.X UR21, UPT, UPT, URZ, UR6, URZ, UP4, !UPT ;  /* 0x00000006ff157290 */ /* 0x000fe4000a7fe4ff */
[----:B------:R-:W-:Y:S02]  /*0480*/  ULOP3.LUT UR20, UR20, 0xfffffffc, URZ, 0xc0, !UPT ;  /* 0xfffffffc14147892 */ /* 0x000fe4000f8ec0ff */
[----:B------:R-:W-:Y:S01]  /*0490*/  UIADD3.X UR9, UPT, UPT, URZ, UR6, URZ, UP0, !UPT ;  /* 0x00000006ff097290 */ /* 0x000fe200087fe4ff */
[----:B------:R-:W-:Y:S01]  /*04a0*/  IMAD.U32 R3, RZ, RZ, UR25 ;  /* 0x00000019ff037e24 */ /* 0x000fe2000f8e00ff */
[----:B------:R-:W-:Y:S02]  /*04b0*/  UIADD3 UR5, UP6, UPT, UR5, 0x1c, URZ ;  /* 0x0000001c05057890 */ /* 0x000fe4000ffde0ff */
[----:B------:R-:W-:Y:S02]  /*04c0*/  UIADD3.X UR17, UPT, UPT, URZ, UR6, URZ, UP3, !UPT ;  /* 0x00000006ff117290 */ /* 0x000fe40009ffe4ff */
[----:B------:R-:W-:Y:S01]  /*04d0*/  ULOP3.LUT UR16, UR16, 0xfffffffc, URZ, 0xc0, !UPT ;  /* 0xfffffffc10107892 */ /* 0x000fe2000f8ec0ff */
[----:B--2---:R0:W-:Y:S01]  /*04e0*/  STG.E desc[UR18][R2.64], R15 ;  /* 0x0000000f02007986 */ /* 0x0041e2000c101912 */
[----:B------:R-:W-:-:S02]  /*04f0*/  ULOP3.LUT UR23, UR23, 0x3, URZ, 0xc0, !UPT ;  /* 0x0000000317177892 */ /* 0x000fc4000f8ec0ff */
[----:B------:R-:W-:Y:S02]  /*0500*/  UIADD3 UR22, UP0, UPT, UR22, UR10, URZ ;  /* 0x0000000a16167290 */ /* 0x000fe4000ff1e0ff */
[----:B------:R-:W-:Y:S02]  /*0510*/  UIADD3.X UR15, UPT, UPT, URZ, UR6, URZ, UP2, !UPT ;  /* 0x00000006ff0f7290 */ /* 0x000fe400097fe4ff */
[----:B------:R-:W-:Y:S02]  /*0520*/  ULOP3.LUT UR14, UR14, 0xfffffffc, URZ, 0xc0, !UPT ;  /* 0xfffffffc0e0e7892 */ /* 0x000fe4000f8ec0ff */
[----:B------:R-:W-:Y:S01]  /*0530*/  UIADD3.X UR13, UPT, UPT, URZ, UR6, URZ, UP1, !UPT ;  /* 0x00000006ff0d7290 */ /* 0x000fe20008ffe4ff */
[----:B------:R-:W-:Y:S01]  /*0540*/  IMAD.U32 R4, RZ, RZ, UR22 ;  /* 0x00000016ff047e24 */ /* 0x000fe2000f8e00ff */
[----:B------:R-:W-:Y:S02]  /*0550*/  ULOP3.LUT UR12, UR12, 0xfffffffc, URZ, 0xc0, !UPT ;  /* 0xfffffffc0c0c7892 */ /* 0x000fe4000f8ec0ff */
[----:B------:R-:W-:-:S02]  /*0560*/  ULOP3.LUT UR7, UR7, 0xfffffffc, URZ, 0xc0, !UPT ;  /* 0xfffffffc07077892 */ /* 0x000fc4000f8ec0ff */
[----:B------:R-:W-:Y:S02]  /*0570*/  ULOP3.LUT UR21, UR21, 0x3, URZ, 0xc0, !UPT ;  /* 0x0000000315157892 */ /* 0x000fe4000f8ec0ff */
[----:B------:R-:W-:Y:S02]  /*0580*/  UIADD3 UR20, UP1, UPT, UR20, UR10, URZ ;  /* 0x0000000a14147290 */ /* 0x000fe4000ff3e0ff */
[----:B------:R-:W-:Y:S02]  /*0590*/  UIADD3.X UR6, UPT, UPT, URZ, UR6, URZ, UP6, !UPT ;  /* 0x00000006ff067290 */ /* 0x000fe4000b7fe4ff */
[----:B------:R-:W-:Y:S02]  /*05a0*/  ULOP3.LUT UR5, UR5, 0xfffffffc, URZ, 0xc0, !UPT ;  /* 0xfffffffc05057892 */ /* 0x000fe4000f8ec0ff */
[----:B------:R-:W-:Y:S01]  /*05b0*/  ULOP3.LUT UR17, UR17, 0x3, URZ, 0xc0, !UPT ;  /* 0x0000000311117892 */ /* 0x000fe2000f8ec0ff */
[----:B------:R-:W-:Y:S01]  /*05c0*/  IMAD.U32 R6, RZ, RZ, UR20 ;  /* 0x00000014ff067e24 */ /* 0x000fe2000f8e00ff */
[----:B------:R-:W-:-:S02]  /*05d0*/  UIADD3 UR16, UP2, UPT, UR16, UR10, URZ ;  /* 0x0000000a10107290 */ /* 0x000fc4000ff5e0ff */
[----:B------:R-:W-:Y:S02]  /*05e0*/  UIADD3.X UR23, UPT, UPT, UR23, UR11, URZ, UP0, !UPT ;  /* 0x0000000b17177290 */ /* 0x000fe400087fe4ff */
[----:B------:R-:W-:Y:S02]  /*05f0*/  ULOP3.LUT UR15, UR15, 0x3, URZ, 0xc0, !UPT ;  /* 0x000000030f0f7892 */ /* 0x000fe4000f8ec0ff */
[----:B------:R-:W-:Y:S01]  /*0600*/  UIADD3 UR14, UP3, UPT, UR14, UR10, URZ ;  /* 0x0000000a0e0e7290 */ /* 0x000fe2000ff7e0ff */
[----:B------:R-:W-:Y:S01]  /*0610*/  MOV R8, UR16 ;  /* 0x0000001000087c02 */ /* 0x000fe20008000f00 */
[----:B------:R-:W-:Y:S01]  /*0620*/  ULOP3.LUT UR13, UR13, 0x3, URZ, 0xc0, !UPT ;  /* 0x000000030d0d7892 */ /* 0x000fe2000f8ec0ff */
[----:B------:R-:W-:Y:S01]  /*0630*/  MOV R5, UR23 ;  /* 0x0000001700057c02 */ /* 0x000fe20008000f00 */
[----:B------:R-:W-:Y:S02]  /*0640*/  UIADD3 UR12, UP4, UPT, UR12, UR10, URZ ;  /* 0x0000000a0c0c7290 */ /* 0x000fe4000ff9e0ff */
[----:B------:R-:W-:Y:S01]  /*0650*/  ULOP3.LUT UR9, UR9, 0x3, URZ, 0xc0, !UPT ;  /* 0x0000000309097892 */ /* 0x000fe2000f8ec0ff */
[----:B0-----:R-:W-:Y:S01]  /*0660*/  IMAD.U32 R2, RZ, RZ, UR14 ;  /* 0x0000000eff027e24 */ /* 0x001fe2000f8e00ff */
[----:B------:R-:W-:Y:S01]  /*0670*/  UIADD3 UR7, UP0, UPT, UR7, UR10, URZ ;  /* 0x0000000a07077290 */ /* 0x000fe2000ff1e0ff */
[----:B------:R0:W-:Y:S01]  /*0680*/  STG.E desc[UR18][R4.64], R15 ;  /* 0x0000000f04007986 */ /* 0x0001e2000c101912 */
[----:B------:R-:W-:-:S02]  /*0690*/  UIADD3.X UR21, UPT, UPT, UR21, UR11, URZ, UP1, !UPT ;  /* 0x0000000b15157290 */ /* 0x000fc40008ffe4ff */
[----:B------:R-:W-:Y:S02]  /*06a0*/  ULOP3.LUT UR6, UR6, 0x3, URZ, 0xc0, !UPT ;  /* 0x0000000306067892 */ /* 0x000fe4000f8ec0ff */
[----:B------:R-:W-:Y:S01]  /*06b0*/  UIADD3.X UR17, UPT, UPT, UR17, UR11, URZ, UP2, !UPT ;  /* 0x0000000b11117290 */ /* 0x000fe200097fe4ff */
[----:B------:R-:W-:Y:S01]  /*06c0*/  IMAD.U32 R10, RZ, RZ, UR7 ;  /* 0x00000007ff0a7e24 */ /* 0x000fe2000f8e00ff */
[----:B------:R-:W-:Y:S01]  /*06d0*/  UIADD3 UR10, UP1, UPT, UR5, UR10, URZ ;  /* 0x0000000a050a7290 */ /* 0x000fe2000ff3e0ff */
[----:B------:R-:W-:Y:S01]  /*06e0*/  IMAD.U32 R7, RZ, RZ, UR21 ;  /* 0x00000015ff077e24 */ /* 0x000fe2000f8e00ff */
[----:B------:R-:W-:Y:S02]  /*06f0*/  UIADD3.X UR15, UPT, UPT, UR15, UR11, URZ, UP3, !UPT ;  /* 0x0000000b0f0f7290 */ /* 0x000fe40009ffe4ff */
[----:B------:R-:W-:Y:S01]  /*0700*/  UIADD3.X UR13, UPT, UPT, UR13, UR11, URZ, UP4, !UPT ;  /* 0x0000000b0d0d7290 */ /* 0x000fe2000a7fe4ff */
[----:B------:R-:W-:Y:S01]  /*0710*/  IMAD.U32 R9, RZ, RZ, UR17 ;  /* 0x00000011ff097e24 */ /* 0x000fe2000f8e00ff */
[----:B------:R-:W-:Y:S01]  /*0720*/  UIADD3.X UR5, UPT, UPT, UR9, UR11, URZ, UP0, !UPT ;  /* 0x0000000b09057290 */ /* 0x000fe200087fe4ff */
[----:B0-----:R-:W-:Y:S01]  /*0730*/  MOV R4, UR12 ;  /* 0x0000000c00047c02 */ /* 0x001fe20008000f00 */
[----:B------:R-:W-:Y:S01]  /*0740*/  UIADD3.X UR11, UPT, UPT, UR6, UR11, URZ, UP1, !UPT ;  /* 0x0000000b060b7290 */ /* 0x000fe20008ffe4ff */
[----:B------:R-:W-:Y:S01]  /*0750*/  IMAD.U32 R3, RZ, RZ, UR15 ;  /* 0x0000000fff037e24 */ /* 0x000fe2000f8e00ff */
[----:B------:R0:W-:Y:S01]  /*0760*/  STG.E desc[UR18][R6.64], R15 ;  /* 0x0000000f06007986 */ /* 0x0001e2000c101912 */
[----:B------:R-:W-:Y:S01]  /*0770*/  IMAD.U32 R5, RZ, RZ, UR13 ;  /* 0x0000000dff057e24 */ /* 0x000fe2000f8e00ff */
[----:B------:R-:W-:Y:S01]  /*0780*/  MOV R12, UR10 ;  /* 0x0000000a000c7c02 */ /* 0x000fe20008000f00 */
[----:B------:R-:W-:Y:S01]  /*0790*/  IMAD.U32 R11, RZ, RZ, UR5 ;  /* 0x00000005ff0b7e24 */ /* 0x000fe2000f8e00ff */
[----:B------:R-:W-:Y:S01]  /*07a0*/  MOV R13, UR11 ;  /* 0x0000000b000d7c02 */ /* 0x000fe20008000f00 */
[----:B------:R0:W-:Y:S01]  /*07b0*/  STG.E desc[UR18][R8.64], R15 ;  /* 0x0000000f08007986 */ /* 0x0001e2000c101912 */
[----:B------:R-:W-:Y:S01]  /*07c0*/  UIADD3 UR4, UPT, UPT, UR4, 0x8, URZ ;  /* 0x0000000804047890 */ /* 0x000fe2000fffe0ff */
[----:B------:R-:W-:-:S02]  /*07d0*/  UMOV UR6, URZ ;  /* 0x000000ff00067c82 */ /* 0x000fc40008000000 */
[----:B------:R0:W-:Y:S04]  /*07e0*/  STG.E desc[UR18][R2.64], R15 ;  /* 0x0000000f02007986 */ /* 0x0001e8000c101912 */
[----:B------:R0:W-:Y:S04]  /*07f0*/  STG.E desc[UR18][R4.64], R15 ;  /* 0x0000000f04007986 */ /* 0x0001e8000c101912 */
[----:B------:R0:W-:Y:S04]  /*0800*/  STG.E desc[UR18][R10.64], R15 ;  /* 0x0000000f0a007986 */ /* 0x0001e8000c101912 */
[----:B------:R0:W-:Y:S02]  /*0810*/  STG.E desc[UR18][R12.64], R15 ;  /* 0x0000000f0c007986 */ /* 0x0001e4000c101912 */
.L_x_2:
[----:B------:R-:W-:Y:S05]  /*0820*/  @!P0 EXIT ;  /* 0x000000000000894d */ /* 0x000fea0003800000 */
[----:B------:R-:W-:Y:S02]  /*0830*/  UISETP.GE.U32.AND UP0, UPT, UR26, 0x4, UPT ;  /* 0x000000041a00788c */ /* 0x000fe4000bf06070 */
[----:B------:R-:W-:Y:S02]  /*0840*/  ULOP3.LUT UR8, UR8, 0x3, URZ, 0xc0, !UPT ;  /* 0x0000000308087892 */ /* 0x000fe4000f8ec0ff */
[----:B------:R-:W-:Y:S01]  /*0850*/  UISETP.GE.U32.AND.EX UP0, UPT, URZ, URZ, UPT, UP0 ;  /* 0x000000ffff00728c */ /* 0x000fe2000bf06100 */
[----:B------:R-:W-:-:S03]  /*0860*/  UMOV UR5, URZ ;  /* 0x000000ff00057c82 */ /* 0x000fc60008000000 */
[----:B------:R-:W-:-:S04]  /*0870*/  ISETP.NE.U32.AND P0, PT, RZ, UR8, PT ;  /* 0x00000008ff007c0c */ /* 0x000fc8000bf05070 */
[----:B------:R-:W-:Y:S01]  /*0880*/  ISETP.NE.AND.EX P0, PT, RZ, UR5, PT, P0 ;  /* 0x00000005ff007c0c */ /* 0x000fe2000bf05300 */
[----:B------:R-:W-:-:S12]  /*0890*/  BRA.U !UP0, `(.L_x_3) ;  /* 0x0000000108987547 */ /* 0x000fd8000b800000 */
[----:B------:R-:W2:Y:S01]  /*08a0*/  LDCU.64 UR10, c[0x0][0x380] ;  /* 0x00007000ff0a77ac */ /* 0x000ea20008000a00 */
[----:B0-----:R-:W0:Y:S01]  /*08b0*/  LDC R11, c[0x0][0x388] ;  /* 0x0000e200ff0b7b82 */ /* 0x001e220000000800 */
[----:B------:R-:W-:Y:S02]  /*08c0*/  USHF.L.U32 UR7, UR4, 0x2, URZ ;  /* 0x0000000204077899 */ /* 0x000fe400080006ff */
[----:B------:R-:W-:Y:S02]  /*08d0*/  USHF.L.U64.HI UR6, UR4, 0x2, UR6 ;  /* 0x0000000204067899 */ /* 0x000fe40008010206 */
[----:B------:R-:W-:Y:S02]  /*08e0*/  UIADD3 UR9, UP1, UPT, UR7, 0x4, URZ ;  /* 0x0000000407097890 */ /* 0x000fe4000ff3e0ff */
[----:B------:R-:W-:Y:S02]  /*08f0*/  UIADD3 UR12, UP2, UPT, UR7, 0x8, URZ ;  /* 0x00000008070c7890 */ /* 0x000fe4000ff5e0ff */
[----:B------:R-:W-:-:S02]  /*0900*/  UIADD3 UR14, UP3, UPT, UR7, 0xc, URZ ;  /* 0x0000000c070e7890 */ /* 0x000fc4000ff7e0ff */
[----:B------:R-:W-:Y:S02]  /*0910*/  ULOP3.LUT UR9, UR9, 0xfffffffc, URZ, 0xc0, !UPT ;  /* 0xfffffffc09097892 */ /* 0x000fe4000f8ec0ff */
[----:B------:R-:W-:Y:S02]  /*0920*/  UIADD3.X UR13, UPT, UPT, URZ, UR6, URZ, UP2, !UPT ;  /* 0x00000006ff0d7290 */ /* 0x000fe400097fe4ff */
[----:B--2---:R-:W-:Y:S02]  /*0930*/  UIADD3 UR15, UP0, UPT, UR7, UR10, URZ ;  /* 0x0000000a070f7290 */ /* 0x004fe4000ff1e0ff */
[----:B------:R-:W-:Y:S02]  /*0940*/  UIADD3.X UR7, UPT, UPT, URZ, UR6, URZ, UP1, !UPT ;  /* 0x00000006ff077290 */ /* 0x000fe40008ffe4ff */
[----:B------:R-:W-:Y:S02]  /*0950*/  UIADD3.X UR16, UPT, UPT, UR6, UR11, URZ, UP0, !UPT ;  /* 0x0000000b06107290 */ /* 0x000fe400087fe4ff */
[----:B------:R-:W-:Y:S01]  /*0960*/  ULOP3.LUT UR12, UR12, 0xfffffffc, URZ, 0xc0, !UPT ;  /* 0xfffffffc0c0c7892 */ /* 0x000fe2000f8ec0ff */
[----:B-1----:R-:W-:Y:S01]  /*0970*/  IMAD.U32 R2, RZ, RZ, UR15 ;  /* 0x0000000fff027e24 */ /* 0x002fe2000f8e00ff */
[----:B------:R-:W-:-:S02]  /*0980*/  UIADD3.X UR6, UPT, UPT, URZ, UR6, URZ, UP3, !UPT ;  /* 0x00000006ff067290 */ /* 0x000fc40009ffe4ff */
[----:B------:R-:W-:Y:S01]  /*0990*/  ULOP3.LUT UR14, UR14, 0xfffffffc, URZ, 0xc0, !UPT ;  /* 0xfffffffc0e0e7892 */ /* 0x000fe2000f8ec0ff */
[----:B------:R-:W-:Y:S01]  /*09a0*/  MOV R3, UR16 ;  /* 0x0000001000037c02 */ /* 0x000fe20008000f00 */
[----:B------:R-:W-:Y:S02]  /*09b0*/  ULOP3.LUT UR7, UR7, 0x3, URZ, 0xc0, !UPT ;  /* 0x0000000307077892 */ /* 0x000fe4000f8ec0ff */
[----:B------:R-:W-:Y:S02]  /*09c0*/  UIADD3 UR9, UP0, UPT, UR9, UR10, URZ ;  /* 0x0000000a09097290 */ /* 0x000fe4000ff1e0ff */
[----:B------:R-:W-:Y:S01]  /*09d0*/  ULOP3.LUT UR13, UR13, 0x3, URZ, 0xc0, !UPT ;  /* 0x000000030d0d7892 */ /* 0x000fe2000f8ec0ff */
[----:B0-----:R2:W-:Y:S01]  /*09e0*/  STG.E desc[UR18][R2.64], R11 ;  /* 0x0000000b02007986 */ /* 0x0015e2000c101912 */
[----:B------:R-:W-:Y:S02]  /*09f0*/  UIADD3 UR12, UP1, UPT, UR12, UR10, URZ ;  /* 0x0000000a0c0c7290 */ /* 0x000fe4000ff3e0ff */
[----:B------:R-:W-:Y:S01]  /*0a00*/  ULOP3.LUT UR6, UR6, 0x3, URZ, 0xc0, !UPT ;  /* 0x0000000306067892 */ /* 0x000fe2000f8ec0ff */
[----:B------:R-:W-:Y:S01]  /*0a10*/  IMAD.U32 R4, RZ, RZ, UR9 ;  /* 0x00000009ff047e24 */ /* 0x000fe2000f8e00ff */
[----:B------:R-:W-:-:S02]  /*0a20*/  UIADD3 UR14, UP2, UPT, UR14, UR10, URZ ;  /* 0x0000000a0e0e7290 */ /* 0x000fc4000ff5e0ff */
[----:B------:R-:W-:Y:S01]  /*0a30*/  UIADD3.X UR7, UPT, UPT, UR7, UR11, URZ, UP0, !UPT ;  /* 0x0000000b07077290 */ /* 0x000fe200087fe4ff */
[----:B------:R-:W-:Y:S01]  /*0a40*/  MOV R6, UR12 ;  /* 0x0000000c00067c02 */ /* 0x000fe20008000f00 */
[----:B------:R-:W-:Y:S02]  /*0a50*/  UIADD3.X UR13, UPT, UPT, UR13, UR11, URZ, UP1, !UPT ;  /* 0x0000000b0d0d7290 */ /* 0x000fe40008ffe4ff */
[----:B------:R-:W-:Y:S01]  /*0a60*/  UIADD3.X UR6, UPT, UPT, UR6, UR11, URZ, UP2, !UPT ;  /* 0x0000000b06067290 */ /* 0x000fe200097fe4ff */
[----:B------:R-:W-:Y:S01]  /*0a70*/  IMAD.U32 R8, RZ, RZ, UR14 ;  /* 0x0000000eff087e24 */ /* 0x000fe2000f8e00ff */
[----:B------:R-:W-:Y:S01]  /*0a80*/  MOV R5, UR7 ;  /* 0x0000000700057c02 */ /* 0x000fe20008000f00 */
[----:B------:R-:W-:Y:S01]  /*0a90*/  UIADD3 UR4, UPT, UPT, UR4, 0x4, URZ ;  /* 0x0000000404047890 */ /* 0x000fe2000fffe0ff */
[----:B------:R-:W-:Y:S02]  /*0aa0*/  IMAD.U32 R7, RZ, RZ, UR13 ;  /* 0x0000000dff077e24 */ /* 0x000fe4000f8e00ff */
[----:B------:R-:W-:Y:S01]  /*0ab0*/  MOV R9, UR6 ;  /* 0x0000000600097c02 */ /* 0x000fe20008000f00 */
[----:B------:R2:W-:Y:S01]  /*0ac0*/  STG.E desc[UR18][R4.64], R11 ;  /* 0x0000000b04007986 */ /* 0x0005e2000c101912 */
[----:B------:R-:W-:-:S03]  /*0ad0*/  UMOV UR6, URZ ;  /* 0x000000ff00067c82 */ /* 0x000fc60008000000 */
[----:B------:R2:W-:Y:S04]  /*0ae0*/  STG.E desc[UR18][R6.64], R11 ;  /* 0x0000000b06007986 */ /* 0x0005e8000c101912 */
[----:B------:R2:W-:Y:S02]  /*0af0*/  STG.E desc[UR18][R8.64], R11 ;  /* 0x0000000b08007986 */ /* 0x0005e4000c101912 */
.L_x_3:
[----:B------:R-:W-:Y:S05]  /*0b00*/  @!P0 EXIT ;  /* 0x000000000000894d */ /* 0x000fea0003800000 */
[----:B0-2---:R-:W0:Y:S01]  /*0b10*/  LDC R5, c[0x0][0x388] ;  /* 0x0000e200ff057b82 */ /* 0x005e220000000800 */
[----:B------:R-:W2:Y:S01]  /*0b20*/  LDCU.64 UR10, c[0x0][0x380] ;  /* 0x00007000ff0a77ac */ /* 0x000ea20008000a00 */
[----:B------:R-:W-:Y:S01]  /*0b30*/  NOP ;  /* 0x0000000000007918 */ /* 0x000fe20000000000 */
.L_x_4:
[----:B--2---:R-:W-:-:S04]  /*0b40*/  ULEA UR7, UP0, UR4, UR10, 0x2 ;  /* 0x0000000a04077291 */ /* 0x004fc8000f8010ff */
[----:B------:R-:W-:Y:S02]  /*0b50*/  ULEA.HI.X UR6, UR4, UR11, UR6, 0x2, UP0 ;  /* 0x0000000b04067291 */ /* 0x000fe400080f1406 */
[----:B-1-3--:R-:W-:Y:S01]  /*0b60*/  IMAD.U32 R2, RZ, RZ, UR7 ;  /* 0x00000007ff027e24 */ /* 0x00afe2000f8e00ff */
[----:B------:R-:W-:Y:S02]  /*0b70*/  UIADD3 UR8, UP0, UPT, UR8, -0x1, URZ ;  /* 0xffffffff08087890 */ /* 0x000fe4000ff1e0ff */
[----:B------:R-:W-:Y:S01]  /*0b80*/  UIADD3 UR4, UPT, UPT, UR4, 0x1, URZ ;  /* 0x0000000104047890 */ /* 0x000fe2000fffe0ff */
[----:B------:R-:W-:Y:S01]  /*0b90*/  MOV R3, UR6 ;  /* 0x0000000600037c02 */ /* 0x000fe20008000f00 */
[----:B------:R-:W-:Y:S02]  /*0ba0*/  UIADD3.X UR5, UPT, UPT, UR5, -0x1, URZ, UP0, !UPT ;  /* 0xffffffff05057890 */ /* 0x000fe400087fe4ff */
[----:B------:R-:W-:Y:S02]  /*0bb0*/  UISETP.NE.U32.AND UP0, UPT, UR8, URZ, UPT ;  /* 0x000000ff0800728c */ /* 0x000fe4000bf05070 */
[----:B0-----:R3:W-:Y:S01]  /*0bc0*/  STG.E desc[UR18][R2.64], R5 ;  /* 0x0000000502007986 */ /* 0x0017e2000c101912 */
[----:B------:R-:W-:Y:S01]  /*0bd0*/  UMOV UR6, URZ ;  /* 0x000000ff00067c82 */ /* 0x000fe20008000000 */
[----:B------:R-:W-:-:S09]  /*0be0*/  UISETP.NE.AND.EX UP0, UPT, UR5, URZ, UPT, UP0 ;  /* 0x000000ff0500728c */ /* 0x000fd2000bf05300 */
[----:B------:R-:W-:Y:S05]  /*0bf0*/  BRA.U UP0, `(.L_x_4) ;  /* 0xfffffffd00d07547 */ /* 0x000fea000b83ffff */
[----:B------:R-:W-:Y:S05]  /*0c00*/  EXIT ;  /* 0x000000000000794d */ /* 0x000fea0003800000 */
.L_x_5:
[----:B------:R-:W-:-:S00]  /*0c10*/  BRA `(.L_x_5) ;  /* 0xfffffffc00fc7947 */ /* 0x000fc0000383ffff */
[----:B------:R-:W-:-:S00]  /*0c20*/  NOP ;  /* 0x0000000000007918 */ /* 0x000fc00000000000 */
        /* <DEDUP_REMOVED lines=13> */
.L_x_11:


//--------------------- .text._Z11kernel_tanhPfm  --------------------------
	.section	.text._Z11kernel_tanhPfm,"ax",@progbits
	.align	128
        .global         _Z11kernel_tanhPfm
        .type           _Z11kernel_tanhPfm,@function
        .size           _Z11kernel_tanhPfm,(.L_x_12 - _Z11kernel_tanhPfm)
        .other          _Z11kernel_tanhPfm,@"STO_CUDA_ENTRY STV_DEFAULT"
_Z11kernel_tanhPfm:
.text._Z11kernel_tanhPfm:
[----:B------:R-:W-:Y:S08]  /*0000*/  LDC R1, c[0x0][0x37c] ;  /* 0x0000df00ff017b82 */ /* 0x000ff00000000800 */
[----:B------:R-:W0:Y:S02]  /*0010*/  LDC.64 R4, c[0x0][0x388] ;  /* 0x0000e200ff047b82 */ /* 0x000e240000000a00 */
[----:B0-----:R-:W-:-:S04]  /*0020*/  ISETP.NE.U32.AND P0, PT, R4, RZ, PT ;  /* 0x000000ff0400720c */ /* 0x001fc80003f05070 */
[----:B------:R-:W-:-:S13]  /*0030*/  ISETP.NE.AND.EX P0, PT, R5, RZ, PT, P0 ;  /* 0x000000ff0500720c */ /* 0x000fda0003f05300 */
[----:B------:R-:W-:Y:S05]  /*0040*/  @!P0 EXIT ;  /* 0x000000000000894d */ /* 0x000fea0003800000 */
[C---:B------:R-:W-:Y:S01]  /*0050*/  ISETP.GE.U32.AND P1, PT, R4.reuse, 0x8, PT ;  /* 0x000000080400780c */ /* 0x040fe20003f26070 */
[----:B------:R-:W0:Y:S01]  /*0060*/  LDCU.64 UR6, c[0x0][0x358] ;  /* 0x00006b00ff0677ac */ /* 0x000e220008000a00 */
[----:B------:R-:W-:Y:S01]  /*0070*/  LOP3.LUT R20, R4, 0x7, RZ, 0xc0, !PT ;  /* 0x0000000704147812 */ /* 0x000fe200078ec0ff */
[----:B------:R-:W-:Y:S01]  /*0080*/  HFMA2 R3, -RZ, RZ, 0, 0 ;  /* 0x00000000ff037431 */ /* 0x000fe200000001ff */
[----:B------:R-:W-:Y:S02]  /*0090*/  ISETP.GE.U32.AND.EX P1, PT, R5, RZ, PT, P1 ;  /* 0x000000ff0500720c */ /* 0x000fe40003f26110 */
[----:B------:R-:W-:Y:S02]  /*00a0*/  ISETP.NE.U32.AND P0, PT, R20, RZ, PT ;  /* 0x000000ff1400720c */ /* 0x000fe40003f05070 */
[----:B------:R-:W-:Y:S02]  /*00b0*/  MOV R8, RZ ;  /* 0x000000ff00087202 */ /* 0x000fe40000000f00 */
[----:B------:R-:W-:-:S07]  /*00c0*/  ISETP.NE.AND.EX P0, PT, RZ, RZ, PT, P0 ;  /* 0x000000ffff00720c */ /* 0x000fce0003f05300 */
[----:B------:R-:W-:Y:S06]  /*00d0*/  @!P1 BRA `(.L_x_6) ;  /* 0x0000000800709947 */ /* 0x000fec0003800000 */
[----:B------:R-:W1:Y:S01]  /*00e0*/  LDCU.64 UR4, c[0x0][0x380] ;  /* 0x00007000ff0477ac */ /* 0x000e620008000a00 */
[----:B------:R-:W2:Y:S01]  /*00f0*/  LDC R8, c[0x0][0x38c] ;  /* 0x0000e300ff087b82 */ /* 0x000ea20000000800 */
[----:B------:R-:W-:-:S04]  /*0100*/  LOP3.LUT R3, R4, 0xfffffff8, RZ, 0xc0, !PT ;  /* 0xfffffff804037812 */ /* 0x000fc800078ec0ff */
[----:B------:R-:W-:Y:S01]  /*0110*/  MOV R9, R3 ;  /* 0x0000000300097202 */ /* 0x000fe20000000f00 */
[----:B-1----:R-:W-:-:S04]  /*0120*/  UIADD3 UR4, UP0, UPT, UR4, 0x10, URZ ;  /* 0x0000001004047890 */ /* 0x002fc8000ff1e0ff */
[----:B------:R-:W-:Y:S02]  /*0130*/  UIADD3.X UR5, UPT, UPT, URZ, UR5, URZ, UP0, !UPT ;  /* 0x00000005ff057290 */ /* 0x000fe400087fe4ff */
[----:B------:R-:W-:Y:S02]  /*0140*/  MOV R0, UR4 ;  /* 0x0000000400007c02 */ /* 0x000fe40008000f00 */
[----:B--2---:R-:W-:Y:S02]  /*0150*/  MOV R5, R8 ;  /* 0x0000000800057202 */ /* 0x004fe40000000f00 */
[----:B------:R-:W-:-:S07]  /*0160*/  MOV R13, UR5 ;  /* 0x00000005000d7c02 */ /* 0x000fce0008000f00 */
.L_x_7:
[----:B-1----:R-:W-:Y:S02]  /*0170*/  MOV R6, R0 ;  /* 0x0000000000067202 */ /* 0x002fe40000000f00 */
[----:B------:R-:W-:-:S05]  /*0180*/  MOV R7, R13 ;  /* 0x0000000d00077202 */ /* 0x000fca0000000f00 */
[----:B0-----:R-:W2:Y:S04]  /*0190*/  LDG.E R18, desc[UR6][R6.64+-0x10] ;  /* 0xfffff00606127981 */ /* 0x001ea8000c1e1900 */
[----:B------:R-:W3:Y:S04]  /*01a0*/  LDG.E R21, desc[UR6][R6.64+-0xc] ;  /* 0xfffff40606157981 */ /* 0x000ee8000c1e1900 */
[----:B------:R-:W4:Y:S04]  /*01b0*/  LDG.E R16, desc[UR6][R6.64+-0x8] ;  /* 0xfffff80606107981 */ /* 0x000f28000c1e1900 */
[----:B------:R-:W5:Y:S04]  /*01c0*/  LDG.E R2, desc[UR6][R6.64+-0x4] ;  /* 0xfffffc0606027981 */ /* 0x000f68000c1e1900 */
[----:B------:R-:W5:Y:S04]  /*01d0*/  LDG.E R14, desc[UR6][R6.64+0x4] ;  /* 0x00000406060e7981 */ /* 0x000f68000c1e1900 */
[----:B------:R-:W5:Y:S04]  /*01e0*/  LDG.E R10, desc[UR6][R6.64] ;  /* 0x00000006060a7981 */ /* 0x000f68000c1e1900 */
[----:B------:R-:W5:Y:S04]  /*01f0*/  LDG.E R13, desc[UR6][R6.64+0x8] ;  /* 0x00000806060d7981 */ /* 0x000f68000c1e1900 */
[----:B------:R-:W5:Y:S01]  /*0200*/  LDG.E R12, desc[UR6][R6.64+0xc] ;  /* 0x00000c06060c7981 */ /* 0x000f62000c1e1900 */
[----:B------:R-:W-:Y:S01]  /*0210*/  HFMA2 R11, -RZ, RZ, 1.125, -9232 ;  /* 0x3c80f082ff0b7431 */ /* 0x000fe200000001ff */
[----:B------:R-:W-:Y:S01]  /*0220*/  MOV R15, 0x3f800000 ;  /* 0x3f800000000f7802 */ /* 0x000fe20000000f00 */
[----:B--2---:R-:W-:-:S06]  /*0230*/  FMUL R0, |R18|, 2.8853900432586669922 ;  /* 0x4038aa3b12007820 */ /* 0x004fcc0000400200 */
[----:B------:R-:W0:Y:S01]  /*0240*/  MUFU.EX2 R0, R0 ;  /* 0x0000000000007308 */ /* 0x000e220000000800 */
[----:B---3--:R-:W-:-:S07]  /*0250*/  FMUL R25, |R21|, 2.8853900432586669922 ;  /* 0x4038aa3b15197820 */ /* 0x008fce0000400200 */
[----:B------:R-:W1:Y:S01]  /*0260*/  MUFU.EX2 R25, R25 ;  /* 0x0000001900197308 */ /* 0x000e620000000800 */
[----:B0-----:R-:W-:-:S07]  /*0270*/  FADD R17, R0, 1 ;  /* 0x3f80000000117421 */ /* 0x001fce0000000000 */
[----:B------:R-:W0:Y:S01]  /*0280*/  MUFU.RCP R24, R17 ;  /* 0x0000001100187308 */ /* 0x000e220000001000 */
[----:B----4-:R-:W-:Y:S01]  /*0290*/  FMUL R19, |R16|, 2.8853900432586669922 ;  /* 0x4038aa3b10137820 */ /* 0x010fe20000400200 */
[----:B------:R-:W-:Y:S01]  /*02a0*/  FMUL R22, R18, R18 ;  /* 0x0000001212167220 */ /* 0x000fe20000400000 */
[----:B-1----:R-:W-:-:S03]  /*02b0*/  FADD R26, R25, 1 ;  /* 0x3f800000191a7421 */ /* 0x002fc60000000000 */
[----:B------:R-:W-:Y:S02]  /*02c0*/  FFMA R23, R22, R11, -0.052303962409496307373 ;  /* 0xbd563cae16177423 */ /* 0x000fe4000000000b */
[----:B------:R-:W1:Y:S01]  /*02d0*/  MUFU.EX2 R19, R19 ;  /* 0x0000001300137308 */ /* 0x000e620000000800 */
[----:B------:R-:W-:Y:S01]  /*02e0*/  FSETP.GE.AND P1, PT, |R18|, 9.010913848876953125, PT ;  /* 0x41102cb41200780b */ /* 0x000fe20003f26200 */
[----:B------:R-:W-:Y:S01]  /*02f0*/  FFMA R23, R22, R23, 0.1331529766321182251 ;  /* 0x3e08594116177423 */ /* 0x000fe20000000017 */
[----:B------:R-:W-:Y:S01]  /*0300*/  FSETP.GE.AND P2, PT, |R18|, 0.60000002384185791016, PT ;  /* 0x3f19999a1200780b */ /* 0x000fe20003f46200 */
[----:B0-----:R-:W-:-:S04]  /*0310*/  FFMA R0, R24, -2, R15 ;  /* 0xc000000018007823 */ /* 0x001fc8000000000f */
[----:B------:R1:W0:Y:S01]  /*0320*/  MUFU.RCP R24, R26 ;  /* 0x0000001a00187308 */ /* 0x0002220000001000 */
[----:B------:R-:W-:Y:S01]  /*0330*/  FSEL R17, R0, 1, !P1 ;  /* 0x3f80000000117808 */ /* 0x000fe20004800000 */
[----:B------:R-:W-:Y:S01]  /*0340*/  FFMA R0, R22, R23, -0.33332768082618713379 ;  /* 0xbeaaa9ed16007423 */ /* 0x000fe20000000017 */
[----:B------:R-:W-:-:S03]  /*0350*/  FMUL R23, R21, R21 ;  /* 0x0000001515177220 */ /* 0x000fc60000400000 */
[----:B------:R-:W-:Y:S01]  /*0360*/  FFMA R25, R22, R0, RZ ;  /* 0x0000000016197223 */ /* 0x000fe200000000ff */
[----:B------:R-:W-:Y:S01]  /*0370*/  FFMA R0, R23, R11, -0.052303962409496307373 ;  /* 0xbd563cae17007423 */ /* 0x000fe2000000000b */
[--C-:B------:R-:W-:Y:S02]  /*0380*/  LOP3.LUT R17, R17, 0x80000000, R18.reuse, 0xb8, !PT ;  /* 0x8000000011117812 */ /* 0x100fe400078eb812 */
[----:B------:R-:W-:Y:S01]  /*0390*/  @!P2 FFMA R17, R18, R25, R18 ;  /* 0x000000191211a223 */ /* 0x000fe20000000012 */
[----:B------:R-:W-:Y:S01]  /*03a0*/  FSETP.GE.AND P2, PT, |R21|, 0.60000002384185791016, PT ;  /* 0x3f19999a1500780b */ /* 0x000fe20003f46200 */
[----:B------:R-:W-:Y:S01]  /*03b0*/  FFMA R0, R23, R0, 0.1331529766321182251 ;  /* 0x3e08594117007423 */ /* 0x000fe20000000000 */
[----:B-1----:R-:W-:Y:S01]  /*03c0*/  FADD R26, R19, 1 ;  /* 0x3f800000131a7421 */ /* 0x002fe20000000000 */
[----:B-----5:R-:W-:Y:S01]  /*03d0*/  FMUL R27, |R2|, 2.8853900432586669922 ;  /* 0x4038aa3b021b7820 */ /* 0x020fe20000400200 */
[----:B0-----:R-:W-:Y:S01]  /*03e0*/  FFMA R24, R24, -2, R15 ;  /* 0xc000000018187823 */ /* 0x001fe2000000000f */
[----:B------:R-:W-:Y:S01]  /*03f0*/  FSETP.GE.AND P1, PT, |R21|, 9.010913848876953125, PT ;  /* 0x41102cb41500780b */ /* 0x000fe20003f26200 */
[C---:B------:R-:W-:Y:S01]  /*0400*/  FFMA R0, R23.reuse, R0, -0.33332768082618713379 ;  /* 0xbeaaa9ed17007423 */ /* 0x040fe20000000000 */
[----:B------:R0:W-:Y:S02]  /*0410*/  MUFU.EX2 R22, R27 ;  /* 0x0000001b00167308 */ /* 0x0001e40000000800 */
[----:B------:R-:W-:Y:S01]  /*0420*/  FSEL R24, R24, 1, !P1 ;  /* 0x3f80000018187808 */ /* 0x000fe20004800000 */
[----:B------:R-:W-:Y:S01]  /*0430*/  FFMA R0, R23, R0, RZ ;  /* 0x0000000017007223 */ /* 0x000fe200000000ff */
[----:B------:R-:W-:-:S04]  /*0440*/  FMUL R25, R16, R16 ;  /* 0x0000001010197220 */ /* 0x000fc80000400000 */
[----:B------:R-:W1:Y:S01]  /*0450*/  MUFU.RCP R26, R26 ;  /* 0x0000001a001a7308 */ /* 0x000e620000001000 */
[--C-:B------:R-:W-:Y:S01]  /*0460*/  LOP3.LUT R19, R24, 0x80000000, R21.reuse, 0xb8, !PT ;  /* 0x8000000018137812 */ /* 0x100fe200078eb815 */
[----:B------:R-:W-:Y:S01]  /*0470*/  @!P2 FFMA R19, R21, R0, R21 ;  /* 0x000000001513a223 */ /* 0x000fe20000000015 */
[C---:B------:R-:W-:Y:S01]  /*0480*/  FFMA R0, R25.reuse, R11, -0.052303962409496307373 ;  /* 0xbd563cae19007423 */ /* 0x040fe2000000000b */
[----:B0-----:R-:W-:Y:S01]  /*0490*/  FMUL R27, |R14|, 2.8853900432586669922 ;  /* 0x4038aa3b0e1b7820 */ /* 0x001fe20000400200 */
[----:B------:R-:W-:Y:S02]  /*04a0*/  FMUL R18, |R10|, 2.8853900432586669922 ;  /* 0x4038aa3b0a127820 */ /* 0x000fe40000400200 */
[C---:B------:R-:W-:Y:S01]  /*04b0*/  FFMA R0, R25.reuse, R0, 0.1331529766321182251 ;  /* 0x3e08594119007423 */ /* 0x040fe20000000000 */
[C---:B------:R-:W-:Y:S01]  /*04c0*/  FSETP.GE.AND P2, PT, |R16|.reuse, 0.60000002384185791016, PT ;  /* 0x3f19999a1000780b */ /* 0x040fe20003f46200 */
[----:B------:R0:W-:Y:S02]  /*04d0*/  MUFU.EX2 R24, R27 ;  /* 0x0000001b00187308 */ /* 0x0001e40000000800 */
[----:B------:R-:W-:Y:S01]  /*04e0*/  FFMA R0, R25, R0, -0.33332768082618713379 ;  /* 0xbeaaa9ed19007423 */ /* 0x000fe20000000000 */
[----:B------:R-:W-:Y:S01]  /*04f0*/  FSETP.GE.AND P1, PT, |R16|, 9.010913848876953125, PT ;  /* 0x41102cb41000780b */ /* 0x000fe20003f26200 */
[----:B-1----:R-:W-:Y:S01]  /*0500*/  FFMA R26, R26, -2, R15 ;  /* 0xc00000001a1a7823 */ /* 0x002fe2000000000f */
[----:B0-----:R-:W-:-:S03]  /*0510*/  FADD R27, R22, 1 ;  /* 0x3f800000161b7421 */ /* 0x001fc60000000000 */
[----:B------:R-:W0:Y:S01]  /*0520*/  MUFU.EX2 R18, R18 ;  /* 0x0000001200127308 */ /* 0x000e220000000800 */
[----:B------:R-:W-:Y:S01]  /*0530*/  FFMA R25, R25, R0, RZ ;  /* 0x0000000019197223 */ /* 0x000fe200000000ff */
[----:B------:R-:W-:Y:S01]  /*0540*/  FMUL R23, |R13|, 2.8853900432586669922 ;  /* 0x4038aa3b0d177820 */ /* 0x000fe20000400200 */
[----:B------:R-:W-:Y:S01]  /*0550*/  FSEL R21, R26, 1, !P1 ;  /* 0x3f8000001a157808 */ /* 0x000fe20004800000 */
[----:B------:R-:W-:-:S04]  /*0560*/  FMUL R26, |R12|, 2.8853900432586669922 ;  /* 0x4038aa3b0c1a7820 */ /* 0x000fc80000400200 */
[----:B------:R-:W1:Y:S01]  /*0570*/  MUFU.RCP R0, R27 ;  /* 0x0000001b00007308 */ /* 0x000e620000001000 */
[--C-:B------:R-:W-:Y:S01]  /*0580*/  LOP3.LUT R21, R21, 0x80000000, R16.reuse, 0xb8, !PT ;  /* 0x8000000015157812 */ /* 0x100fe200078eb810 */
[----:B------:R-:W-:Y:S01]  /*0590*/  @!P2 FFMA R21, R16, R25, R16 ;  /* 0x000000191015a223 */ /* 0x000fe20000000010 */
[----:B------:R-:W-:-:S05]  /*05a0*/  FMUL R22, R2, R2 ;  /* 0x0000000202167220 */ /* 0x000fca0000400000 */
[----:B------:R-:W2:Y:S01]  /*05b0*/  MUFU.EX2 R23, R23 ;  /* 0x0000001700177308 */ /* 0x000ea20000000800 */
[----:B------:R-:W-:-:S07]  /*05c0*/  FFMA R29, R22, R11, -0.052303962409496307373 ;  /* 0xbd563cae161d7423 */ /* 0x000fce000000000b */
[----:B------:R-:W3:Y:S01]  /*05d0*/  MUFU.EX2 R25, R26 ;  /* 0x0000001a00197308 */ /* 0x000ee20000000800 */
[----:B0-----:R-:W-:Y:S01]  /*05e0*/  FADD R16, R18, 1 ;  /* 0x3f80000012107421 */ /* 0x001fe20000000000 */
[----:B------:R-:W-:Y:S01]  /*05f0*/  FFMA R29, R22, R29, 0.1331529766321182251 ;  /* 0x3e085941161d7423 */ /* 0x000fe2000000001d */
[----:B------:R-:W-:Y:S01]  /*0600*/  FADD R18, R24, 1 ;  /* 0x3f80000018127421 */ /* 0x000fe20000000000 */
[----:B-1----:R-:W-:Y:S01]  /*0610*/  FFMA R24, R0, -2, R15 ;  /* 0xc000000000187823 */ /* 0x002fe2000000000f */
[----:B------:R-:W-:Y:S01]  /*0620*/  FSETP.GE.AND P1, PT, |R2|, 9.010913848876953125, PT ;  /* 0x41102cb40200780b */ /* 0x000fe20003f26200 */
[----:B------:R-:W-:-:S03]  /*0630*/  FFMA R0, R22, R29, -0.33332768082618713379 ;  /* 0xbeaaa9ed16007423 */ /* 0x000fc6000000001d */
[----:B------:R-:W-:Y:S01]  /*0640*/  FSEL R27, R24, 1, !P1 ;  /* 0x3f800000181b7808 */ /* 0x000fe20004800000 */
[----:B------:R-:W-:Y:S01]  /*0650*/  FFMA R29, R22, R0, RZ ;  /* 0x00000000161d7223 */ /* 0x000fe200000000ff */
[----:B--2---:R-:W-:Y:S01]  /*0660*/  FADD R22, R23, 1 ;  /* 0x3f80000017167421 */ /* 0x004fe20000000000 */
[----:B------:R-:W-:Y:S01]  /*0670*/  FSETP.GE.AND P2, PT, |R2|, 0.60000002384185791016, PT ;  /* 0x3f19999a0200780b */ /* 0x000fe20003f46200 */
[----:B------:R-:W0:Y:S01]  /*0680*/  MUFU.RCP R16, R16 ;  /* 0x0000001000107308 */ /* 0x000e220000001000 */
[----:B------:R-:W-:Y:S01]  /*0690*/  LOP3.LUT R23, R27, 0x80000000, R2, 0xb8, !PT ;  /* 0x800000001b177812 */ /* 0x000fe200078eb802 */
[----:B---3--:R-:W-:Y:S01]  /*06a0*/  FADD R24, R25, 1 ;  /* 0x3f80000019187421 */ /* 0x008fe20000000000 */
[----:B------:R-:W-:Y:S01]  /*06b0*/  FMUL R27, R10, R10 ;  /* 0x0000000a0a1b7220 */ /* 0x000fe20000400000 */
[----:B------:R-:W-:-:S04]  /*06c0*/  FMUL R26, R14, R14 ;  /* 0x0000000e0e1a7220 */ /* 0x000fc80000400000 */
[----:B------:R-:W1:Y:S01]  /*06d0*/  MUFU.RCP R18, R18 ;  /* 0x0000001200127308 */ /* 0x000e620000001000 */
[-C--:B------:R-:W-:Y:S01]  /*06e0*/  FFMA R0, R27, R11.reuse, -0.052303962409496307373 ;  /* 0xbd563cae1b007423 */ /* 0x080fe2000000000b */
[----:B------:R-:W-:-:S06]  /*06f0*/  FFMA R25, R26, R11, -0.052303962409496307373 ;  /* 0xbd563cae1a197423 */ /* 0x000fcc000000000b */
[----:B------:R-:W2:Y:S01]  /*0700*/  MUFU.RCP R22, R22 ;  /* 0x0000001600167308 */ /* 0x000ea20000001000 */
[----:B------:R-:W-:Y:S01]  /*0710*/  FFMA R0, R27, R0, 0.1331529766321182251 ;  /* 0x3e0859411b007423 */ /* 0x000fe20000000000 */
[----:B------:R-:W-:-:S06]  /*0720*/  FFMA R25, R26, R25, 0.1331529766321182251 ;  /* 0x3e0859411a197423 */ /* 0x000fcc0000000019 */
[----:B------:R-:W3:Y:S01]  /*0730*/  MUFU.RCP R24, R24 ;  /* 0x0000001800187308 */ /* 0x000ee20000001000 */
[----:B------:R-:W-:Y:S01]  /*0740*/  @!P2 FFMA R23, R2, R29, R2 ;  /* 0x0000001d0217a223 */ /* 0x000fe20000000002 */
[C---:B------:R-:W-:Y:S01]  /*0750*/  FFMA R0, R27.reuse, R0, -0.33332768082618713379 ;  /* 0xbeaaa9ed1b007423 */ /* 0x040fe20000000000 */
[----:B------:R-:W-:Y:S01]  /*0760*/  FFMA R2, R26, R25, -0.33332768082618713379 ;  /* 0xbeaaa9ed1a027423 */ /* 0x000fe20000000019 */
[----:B------:R-:W-:Y:S01]  /*0770*/  FSETP.GE.AND P1, PT, |R10|, 0.60000002384185791016, PT ;  /* 0x3f19999a0a00780b */ /* 0x000fe20003f26200 */
[----:B------:R4:W-:Y:S01]  /*0780*/  STG.E desc[UR6][R6.64+-0x10], R17 ;  /* 0xfffff01106007986 */ /* 0x0009e2000c101906 */
[----:B------:R-:W-:Y:S01]  /*0790*/  FFMA R25, R27, R0, RZ ;  /* 0x000000001b197223 */ /* 0x000fe200000000ff */
[--C-:B0-----:R-:W-:Y:S01]  /*07a0*/  FFMA R16, R16, -2, R15.reuse ;  /* 0xc000000010107823 */ /* 0x101fe2000000000f */
[----:B------:R-:W-:Y:S01]  /*07b0*/  FMUL R0, R12, R12 ;  /* 0x0000000c0c007220 */ /* 0x000fe20000400000 */
[----:B------:R-:W-:Y:S01]  /*07c0*/  FSETP.GE.AND P6, PT, |R10|, 9.010913848876953125, PT ;  /* 0x41102cb40a00780b */ /* 0x000fe20003fc6200 */
[----:B------:R0:W-:Y:S01]  /*07d0*/  STG.E desc[UR6][R6.64+-0x8], R21 ;  /* 0xfffff81506007986 */ /* 0x0001e2000c101906 */
[--C-:B-1----:R-:W-:Y:S01]  /*07e0*/  FFMA R18, R18, -2, R15.reuse ;  /* 0xc000000012127823 */ /* 0x102fe2000000000f */
[--C-:B--2---:R-:W-:Y:S01]  /*07f0*/  FFMA R22, R22, -2, R15.reuse ;  /* 0xc000000016167823 */ /* 0x104fe2000000000f */
[----:B----4-:R-:W-:Y:S01]  /*0800*/  FFMA R17, R26, R2, RZ ;  /* 0x000000021a117223 */ /* 0x010fe200000000ff */
[----:B------:R-:W-:Y:S01]  /*0810*/  FMUL R2, R13, R13 ;  /* 0x0000000d0d027220 */ /* 0x000fe20000400000 */
[----:B---3--:R-:W-:-:S03]  /*0820*/  FFMA R24, R24, -2, R15 ;  /* 0xc000000018187823 */ /* 0x008fc6000000000f */
[-C--:B------:R-:W-:Y:S01]  /*0830*/  FFMA R15, R2, R11.reuse, -0.052303962409496307373 ;  /* 0xbd563cae020f7423 */ /* 0x080fe2000000000b */
[----:B0-----:R-:W-:Y:S01]  /*0840*/  FFMA R21, R0, R11, -0.052303962409496307373 ;  /* 0xbd563cae00157423 */ /* 0x001fe2000000000b */
[----:B------:R-:W-:Y:S02]  /*0850*/  FSEL R11, R16, 1, !P6 ;  /* 0x3f800000100b7808 */ /* 0x000fe40007000000 */
[----:B------:R-:W-:Y:S01]  /*0860*/  FFMA R15, R2, R15, 0.1331529766321182251 ;  /* 0x3e085941020f7423 */ /* 0x000fe2000000000f */
[----:B------:R-:W-:Y:S02]  /*0870*/  FSETP.GE.AND P2, PT, |R14|, 9.010913848876953125, PT ;  /* 0x41102cb40e00780b */ /* 0x000fe40003f46200 */
[--C-:B------:R-:W-:Y:S01]  /*0880*/  LOP3.LUT R11, R11, 0x80000000, R10.reuse, 0xb8, !PT ;  /* 0x800000000b0b7812 */ /* 0x100fe200078eb80a */
[----:B------:R-:W-:Y:S01]  /*0890*/  @!P1 FFMA R11, R10, R25, R10 ;  /* 0x000000190a0b9223 */ /* 0x000fe2000000000a */
[----:B------:R0:W-:Y:S01]  /*08a0*/  STG.E desc[UR6][R6.64+-0xc], R19 ;  /* 0xfffff41306007986 */ /* 0x0001e2000c101906 */
[----:B------:R-:W-:Y:S01]  /*08b0*/  IADD3 R9, P1, PT, R9, -0x8, RZ ;  /* 0xfffffff809097810 */ /* 0x000fe20007f3e0ff */
[----:B------:R-:W-:Y:S01]  /*08c0*/  FFMA R21, R0, R21, 0.1331529766321182251 ;  /* 0x3e08594100157423 */ /* 0x000fe20000000015 */
[----:B------:R-:W-:-:S02]  /*08d0*/  FSETP.GE.AND P3, PT, |R14|, 0.60000002384185791016, PT ;  /* 0x3f19999a0e00780b */ /* 0x000fc40003f66200 */
[----:B------:R-:W-:Y:S02]  /*08e0*/  FSETP.GE.AND P5, PT, |R13|, 0.60000002384185791016, PT ;  /* 0x3f19999a0d00780b */ /* 0x000fe40003fa6200 */
[----:B------:R-:W-:Y:S01]  /*08f0*/  IADD3.X R5, PT, PT, R5, -0x1, RZ, P1, !PT ;  /* 0xffffffff05057810 */ /* 0x000fe20000ffe4ff */
[----:B0-----:R-:W-:Y:S01]  /*0900*/  FFMA R19, R2, R15, -0.33332768082618713379 ;  /* 0xbeaaa9ed02137423 */ /* 0x001fe2000000000f */
[----:B------:R-:W-:Y:S02]  /*0910*/  FSEL R15, R18, 1, !P2 ;  /* 0x3f800000120f7808 */ /* 0x000fe40005000000 */
[----:B------:R-:W-:Y:S02]  /*0920*/  FSETP.GE.AND P2, PT, |R12|, 0.60000002384185791016, PT ;  /* 0x3f19999a0c00780b */ /* 0x000fe40003f46200 */
[----:B------:R-:W-:Y:S01]  /*0930*/  ISETP.NE.U32.AND P1, PT, R9, RZ, PT ;  /* 0x000000ff0900720c */ /* 0x000fe20003f25070 */
[----:B------:R-:W-:Y:S01]  /*0940*/  FFMA R27, R0, R21, -0.33332768082618713379 ;  /* 0xbeaaa9ed001b7423 */ /* 0x000fe20000000015 */
[----:B------:R-:W-:-:S02]  /*0950*/  FSETP.GE.AND P4, PT, |R13|, 9.010913848876953125, PT ;  /* 0x41102cb40d00780b */ /* 0x000fc40003f86200 */
[----:B------:R-:W-:Y:S02]  /*0960*/  FSETP.GE.AND P6, PT, |R12|, 9.010913848876953125, PT ;  /* 0x41102cb40c00780b */ /* 0x000fe40003fc6200 */
[----:B------:R-:W-:Y:S01]  /*0970*/  ISETP.NE.AND.EX P1, PT, R5, RZ, PT, P1 ;  /* 0x000000ff0500720c */ /* 0x000fe20003f25310 */
[----:B------:R-:W-:Y:S01]  /*0980*/  FFMA R2, R2, R19, RZ ;  /* 0x0000001302027223 */ /* 0x000fe200000000ff */
[----:B------:R-:W-:Y:S01]  /*0990*/  FSEL R22, R22, 1, !P4 ;  /* 0x3f80000016167808 */ /* 0x000fe20006000000 */
[----:B------:R-:W-:Y:S01]  /*09a0*/  FFMA R27, R0, R27, RZ ;  /* 0x0000001b001b7223 */ /* 0x000fe200000000ff */
[----:B------:R-:W-:Y:S02]  /*09b0*/  FSEL R21, R24, 1, !P6 ;  /* 0x3f80000018157808 */ /* 0x000fe40007000000 */
[--C-:B------:R-:W-:Y:S01]  /*09c0*/  LOP3.LUT R15, R15, 0x80000000, R14.reuse, 0xb8, !PT ;  /* 0x800000000f0f7812 */ /* 0x100fe200078eb80e */
[----:B------:R-:W-:Y:S01]  /*09d0*/  @!P3 FFMA R15, R14, R17, R14 ;  /* 0x000000110e0fb223 */ /* 0x000fe2000000000e */
[--C-:B------:R-:W-:Y:S01]  /*09e0*/  LOP3.LUT R19, R22, 0x80000000, R13.reuse, 0xb8, !PT ;  /* 0x8000000016137812 */ /* 0x100fe200078eb80d */
[----:B------:R-:W-:Y:S01]  /*09f0*/  @!P5 FFMA R19, R13, R2, R13 ;  /* 0x000000020d13d223 */ /* 0x000fe2000000000d */
[--C-:B------:R-:W-:Y:S01]  /*0a00*/  LOP3.LUT R21, R21, 0x80000000, R12.reuse, 0xb8, !PT ;  /* 0x8000000015157812 */ /* 0x100fe200078eb80c */
[----:B------:R-:W-:Y:S01]  /*0a10*/  @!P2 FFMA R21, R12, R27, R12 ;  /* 0x0000001b0c15a223 */ /* 0x000fe2000000000c */
[----:B------:R-:W-:Y:S01]  /*0a20*/  IADD3 R0, P2, PT, R6, 0x20, RZ ;  /* 0x0000002006007810 */ /* 0x000fe20007f5e0ff */
[----:B------:R1:W-:Y:S04]  /*0a30*/  STG.E desc[UR6][R6.64+-0x4], R23 ;  /* 0xfffffc1706007986 */ /* 0x0003e8000c101906 */
[----:B------:R1:W-:Y:S01]  /*0a40*/  STG.E desc[UR6][R6.64], R11 ;  /* 0x0000000b06007986 */ /* 0x0003e2000c101906 */
[----:B------:R-:W-:-:S03]  /*0a50*/  IADD3.X R13, PT, PT, RZ, R7, RZ, P2, !PT ;  /* 0x00000007ff0d7210 */ /* 0x000fc600017fe4ff */
[----:B------:R1:W-:Y:S04]  /*0a60*/  STG.E desc[UR6][R6.64+0x4], R15 ;  /* 0x0000040f06007986 */ /* 0x0003e8000c101906 */
[----:B------:R1:W-:Y:S04]  /*0a70*/  STG.E desc[UR6][R6.64+0x8], R19 ;  /* 0x0000081306007986 */ /* 0x0003e8000c101906 */
[----:B------:R1:W-:Y:S01]  /*0a80*/  STG.E desc[UR6][R6.64+0xc], R21 ;  /* 0x00000c1506007986 */ /* 0x0003e2000c101906 */
[----:B------:R-:W-:Y:S05]  /*0a90*/  @P1 BRA `(.L_x_7) ;  /* 0xfffffff400b41947 */ /* 0x000fea000383ffff */
.L_x_6:
[----:B0-----:R-:W-:Y:S05]  /*0aa0*/  @!P0 EXIT ;  /* 0x000000000000894d */ /* 0x001fea0003800000 */
[----:B------:R-:W-:Y:S02]  /*0ab0*/  ISETP.GE.U32.AND P1, PT, R20, 0x4, PT ;  /* 0x000000041400780c */ /* 0x000fe40003f26070 */
[----:B------:R-:W-:Y:S02]  /*0ac0*/  LOP3.LUT R14, R4, 0x3, RZ, 0xc0, !PT ;  /* 0x00000003040e7812 */ /* 0x000fe400078ec0ff */
[----:B------:R-:W-:Y:S02]  /*0ad0*/  ISETP.GE.U32.AND.EX P1, PT, RZ, RZ, PT, P1 ;  /* 0x000000ffff00720c */ /* 0x000fe40003f26110 */
[----:B------:R-:W-:-:S04]  /*0ae0*/  ISETP.NE.U32.AND P0, PT, R14, RZ, PT ;  /* 0x000000ff0e00720c */ /* 0x000fc80003f05070 */
[----:B------:R-:W-:-:S07]  /*0af0*/  ISETP.NE.AND.EX P0, PT, RZ, RZ, PT, P0 ;  /* 0x000000ffff00720c */ /* 0x000fce0003f05300 */
[----:B------:R-:W-:Y:S06]  /*0b00*/  @!P1 BRA `(.L_x_8) ;  /* 0x00000004007c9947 */ /* 0x000fec0003800000 */
[----:B------:R-:W1:Y:S01]  /*0b10*/  LDCU.64 UR4, c[0x0][0x380] ;  /* 0x00007000ff0477ac */ /* 0x000e620008000a00 */
[C---:B------:R-:W-:Y:S02]  /*0b20*/  SHF.L.U32 R2, R3.reuse, 0x2, RZ ;  /* 0x0000000203027819 */ /* 0x040fe400000006ff */
[----:B------:R-:W-:Y:S02]  /*0b30*/  SHF.L.U64.HI R5, R3, 0x2, R8 ;  /* 0x0000000203057819 */ /* 0x000fe40000010208 */
[----:B-1----:R-:W-:-:S04]  /*0b40*/  IADD3 R6, P1, PT, R2, UR4, RZ ;  /* 0x0000000402067c10 */ /* 0x002fc8000ff3e0ff */
[----:B------:R-:W-:-:S05]  /*0b50*/  IADD3.X R7, PT, PT, R5, UR5, RZ, P1, !PT ;  /* 0x0000000505077c10 */ /* 0x000fca0008ffe4ff */
[----:B------:R-:W2:Y:S01]  /*0b60*/  LDG.E R12, desc[UR6][R6.64] ;  /* 0x00000006060c7981 */ /* 0x000ea2000c1e1900 */
[----:B------:R-:W-:Y:S01]  /*0b70*/  HFMA2 R11, -RZ, RZ, 1.125, -9232 ;  /* 0x3c80f082ff0b7431 */ /* 0x000fe200000001ff */
[----:B------:R-:W-:Y:S02]  /*0b80*/  MOV R10, 0x3f800000 ;  /* 0x3f800000000a7802 */ /* 0x000fe40000000f00 */
[----:B------:R-:W-:-:S04]  /*0b90*/  IADD3 R16, P3, PT, R2, 0x4, RZ ;  /* 0x0000000402107810 */ /* 0x000fc80007f7e0ff */
[----:B------:R-:W-:Y:S01]  /*0ba0*/  IADD3.X R17, PT, PT, RZ, R5, RZ, P3, !PT ;  /* 0x00000005ff117210 */ /* 0x000fe20001ffe4ff */
[C---:B--2---:R-:W-:Y:S01]  /*0bb0*/  FMUL R8, |R12|.reuse, 2.8853900432586669922 ;  /* 0x4038aa3b0c087820 */ /* 0x044fe20000400200 */
[C---:B------:R-:W-:Y:S01]  /*0bc0*/  FMUL R0, R12.reuse, R12 ;  /* 0x0000000c0c007220 */ /* 0x040fe20000400000 */
[C---:B------:R-:W-:Y:S02]  /*0bd0*/  FSETP.GE.AND P2, PT, |R12|.reuse, 0.60000002384185791016, PT ;  /* 0x3f19999a0c00780b */ /* 0x040fe40003f46200 */
[----:B------:R-:W-:Y:S01]  /*0be0*/  FSETP.GE.AND P1, PT, |R12|, 9.010913848876953125, PT ;  /* 0x41102cb40c00780b */ /* 0x000fe20003f26200 */
[C---:B------:R-:W-:Y:S01]  /*0bf0*/  FFMA R15, R0.reuse, R11, -0.052303962409496307373 ;  /* 0xbd563cae000f7423 */ /* 0x040fe2000000000b */
[----:B------:R-:W0:Y:S03]  /*0c00*/  MUFU.EX2 R8, R8 ;  /* 0x0000000800087308 */ /* 0x000e260000000800 */
[----:B------:R-:W-:-:S04]  /*0c10*/  FFMA R15, R0, R15, 0.1331529766321182251 ;  /* 0x3e085941000f7423 */ /* 0x000fc8000000000f */
[----:B------:R-:W-:-:S04]  /*0c20*/  FFMA R15, R0, R15, -0.33332768082618713379 ;  /* 0xbeaaa9ed000f7423 */ /* 0x000fc8000000000f */
[----:B------:R-:W-:Y:S01]  /*0c30*/  FFMA R15, R0, R15, RZ ;  /* 0x0000000f000f7223 */ /* 0x000fe200000000ff */
[----:B0-----:R-:W-:Y:S01]  /*0c40*/  FADD R9, R8, 1 ;  /* 0x3f80000008097421 */ /* 0x001fe20000000000 */
[----:B------:R-:W-:-:S05]  /*0c50*/  LOP3.LUT R8, R16, 0xfffffffc, RZ, 0xc0, !PT ;  /* 0xfffffffc10087812 */ /* 0x000fca00078ec0ff */
[----:B------:R-:W0:Y:S02]  /*0c60*/  MUFU.RCP R9, R9 ;  /* 0x0000000900097308 */ /* 0x000e240000001000 */
[----:B0-----:R-:W-:Y:S01]  /*0c70*/  FFMA R13, R9, -2, R10 ;  /* 0xc0000000090d7823 */ /* 0x001fe2000000000a */
[----:B------:R-:W-:-:S04]  /*0c80*/  LOP3.LUT R9, R17, 0x3, RZ, 0xc0, !PT ;  /* 0x0000000311097812 */ /* 0x000fc800078ec0ff */
[----:B------:R-:W-:Y:S02]  /*0c90*/  FSEL R13, R13, 1, !P1 ;  /* 0x3f8000000d0d7808 */ /* 0x000fe40004800000 */
[----:B------:R-:W-:Y:S02]  /*0ca0*/  IADD3 R8, P1, PT, R8, UR4, RZ ;  /* 0x0000000408087c10 */ /* 0x000fe4000ff3e0ff */
[--C-:B------:R-:W-:Y:S01]  /*0cb0*/  LOP3.LUT R13, R13, 0x80000000, R12.reuse, 0xb8, !PT ;  /* 0x800000000d0d7812 */ /* 0x100fe200078eb80c */
[----:B------:R-:W-:Y:S01]  /*0cc0*/  @!P2 FFMA R13, R12, R15, R12 ;  /* 0x0000000f0c0da223 */ /* 0x000fe2000000000c */
[----:B------:R-:W-:-:S04]  /*0cd0*/  IADD3.X R9, PT, PT, R9, UR5, RZ, P1, !PT ;  /* 0x0000000509097c10 */ /* 0x000fc80008ffe4ff */
[----:B------:R0:W-:Y:S04]  /*0ce0*/  STG.E desc[UR6][R6.64], R13 ;  /* 0x0000000d06007986 */ /* 0x0001e8000c101906 */
[----:B------:R-:W2:Y:S01]  /*0cf0*/  LDG.E R12, desc[UR6][R8.64] ;  /* 0x00000006080c7981 */ /* 0x000ea2000c1e1900 */
[----:B------:R-:W-:-:S04]  /*0d00*/  IADD3 R18, P3, PT, R2, 0x8, RZ ;  /* 0x0000000802127810 */ /* 0x000fc80007f7e0ff */
[----:B0-----:R-:W-:Y:S02]  /*0d10*/  IADD3.X R7, PT, PT, RZ, R5, RZ, P3, !PT ;  /* 0x00000005ff077210 */ /* 0x001fe40001ffe4ff */
[----:B------:R-:W-:Y:S02]  /*0d20*/  LOP3.LUT R6, R18, 0xfffffffc, RZ, 0xc0, !PT ;  /* 0xfffffffc12067812 */ /* 0x000fe400078ec0ff */
[----:B------:R-:W-:Y:S01]  /*0d30*/  LOP3.LUT R7, R7, 0x3, RZ, 0xc0, !PT ;  /* 0x0000000307077812 */ /* 0x000fe200078ec0ff */
        /* <DEDUP_REMOVED lines=9> */
[----:B0-----:R-:W-:-:S04]  /*0dd0*/  FADD R16, R15, 1 ;  /* 0x3f8000000f107421 */ /* 0x001fc80000000000 */
[----:B------:R-:W0:Y:S02]  /*0de0*/  MUFU.RCP R17, R16 ;  /* 0x0000001000117308 */ /* 0x000e240000001000 */
[----:B0-----:R-:W-:-:S05]  /*0df0*/  FFMA R17, R17, -2, R10 ;  /* 0xc000000011117823 */ /* 0x001fca000000000a */
        /* <DEDUP_REMOVED lines=8> */
[----:B0-----:R-:W-:-:S04]  /*0e80*/  IADD3.X R8, PT, PT, RZ, R5, RZ, P3, !PT ;  /* 0x00000005ff087210 */ /* 0x001fc80001ffe4ff */
        /* <DEDUP_REMOVED lines=21> */
[----:B------:R-:W-:Y:S01]  /*0fe0*/  IADD3 R3, PT, PT, R3, 0x4, RZ ;  /* 0x0000000403037810 */ /* 0x000fe20007ffe0ff */
[C---:B--2---:R-:W-:Y:S01]  /*0ff0*/  FMUL R8, |R2|.reuse, 2.8853900432586669922 ;  /* 0x4038aa3b02087820 */ /* 0x044fe20000400200 */
[C---:B------:R-:W-:Y:S01]  /*1000*/  FMUL R15, R2.reuse, R2 ;  /* 0x00000002020f7220 */ /* 0x040fe20000400000 */
[C---:B------:R-:W-:Y:S02]  /*1010*/  FSETP.GE.AND P2, PT, |R2|.reuse, 0.60000002384185791016, PT ;  /* 0x3f19999a0200780b */ /* 0x040fe40003f46200 */
[----:B------:R-:W-:Y:S01]  /*1020*/  FSETP.GE.AND P1, PT, |R2|, 9.010913848876953125, PT ;  /* 0x41102cb40200780b */ /* 0x000fe20003f26200 */
[C---:B------:R-:W-:Y:S01]  /*1030*/  FFMA R0, R15.reuse, R11, -0.052303962409496307373 ;  /* 0xbd563cae0f007423 */ /* 0x040fe2000000000b */
[----:B------:R-:W1:Y:S03]  /*1040*/  MUFU.EX2 R8, R8 ;  /* 0x0000000800087308 */ /* 0x000e660000000800 */
[----:B------:R-:W-:-:S04]  /*1050*/  FFMA R0, R15, R0, 0.1331529766321182251 ;  /* 0x3e0859410f007423 */ /* 0x000fc80000000000 */
[----:B------:R-:W-:-:S04]  /*1060*/  FFMA R0, R15, R0, -0.33332768082618713379 ;  /* 0xbeaaa9ed0f007423 */ /* 0x000fc80000000000 */
[----:B------:R-:W-:Y:S01]  /*1070*/  FFMA R15, R15, R0, RZ ;  /* 0x000000000f0f7223 */ /* 0x000fe200000000ff */
[----:B-1----:R-:W-:Y:S01]  /*1080*/  FADD R9, R8, 1 ;  /* 0x3f80000008097421 */ /* 0x002fe20000000000 */
[----:B------:R-:W-:-:S05]  /*1090*/  HFMA2 R8, -RZ, RZ, 0, 0 ;  /* 0x00000000ff087431 */ /* 0x000fca00000001ff */
[----:B------:R-:W1:Y:S02]  /*10a0*/  MUFU.RCP R9, R9 ;  /* 0x0000000900097308 */ /* 0x000e640000001000 */
[----:B-1----:R-:W-:-:S05]  /*10b0*/  FFMA R10, R9, -2, R10 ;  /* 0xc0000000090a7823 */ /* 0x002fca000000000a */
[----:B0-----:R-:W-:-:S04]  /*10c0*/  FSEL R5, R10, 1, !P1 ;  /* 0x3f8000000a057808 */ /* 0x001fc80004800000 */
[--C-:B------:R-:W-:Y:S01]  /*10d0*/  LOP3.LUT R5, R5, 0x80000000, R2.reuse, 0xb8, !PT ;  /* 0x8000000005057812 */ /* 0x100fe200078eb802 */
[----:B------:R-:W-:-:S05]  /*10e0*/  @!P2 FFMA R5, R2, R15, R2 ;  /* 0x0000000f0205a223 */ /* 0x000fca0000000002 */
[----:B------:R0:W-:Y:S02]  /*10f0*/  STG.E desc[UR6][R12.64], R5 ;  /* 0x000000050c007986 */ /* 0x0001e4000c101906 */
.L_x_8:
[----:B------:R-:W-:Y:S05]  /*1100*/  @!P0 EXIT ;  /* 0x000000000000894d */ /* 0x000fea0003800000 */
[----:B------:R-:W-:Y:S02]  /*1110*/  ISETP.NE.U32.AND P1, PT, R14, 0x1, PT ;  /* 0x000000010e00780c */ /* 0x000fe40003f25070 */
[----:B------:R-:W-:Y:S02]  /*1120*/  LOP3.LUT R4, R4, 0x1, RZ, 0xc0, !PT ;  /* 0x0000000104047812 */ /* 0x000fe400078ec0ff */
[----:B------:R-:W-:Y:S02]  /*1130*/  ISETP.NE.AND.EX P1, PT, RZ, RZ, PT, P1 ;  /* 0x000000ffff00720c */ /* 0x000fe40003f25310 */
[----:B------:R-:W-:-:S04]  /*1140*/  ISETP.NE.U32.AND P0, PT, R4, 0x1, PT ;  /* 0x000000010400780c */ /* 0x000fc80003f05070 */
[----:B------:R-:W-:-:S07]  /*1150*/  ISETP.NE.U32.AND.EX P0, PT, RZ, RZ, PT, P0 ;  /* 0x000000ffff00720c */ /* 0x000fce0003f05100 */
[----:B------:R-:W-:Y:S06]  /*1160*/  @!P1 BRA `(.L_x_9) ;  /* 0x0000000000c49947 */ /* 0x000fec0003800000 */
[----:B------:R-:W2:Y:S01]  /*1170*/  LDCU.64 UR4, c[0x0][0x380] ;  /* 0x00007000ff0477ac */ /* 0x000ea20008000a00 */
[C---:B------:R-:W-:Y:S02]  /*1180*/  SHF.L.U32 R9, R3.reuse, 0x2, RZ ;  /* 0x0000000203097819 */ /* 0x040fe400000006ff */
[----:B------:R-:W-:Y:S02]  /*1190*/  SHF.L.U64.HI R10, R3, 0x2, R8 ;  /* 0x00000002030a7819 */ /* 0x000fe40000010208 */
[----:B--2---:R-:W-:-:S04]  /*11a0*/  IADD3 R4, P1, PT, R9, UR4, RZ ;  /* 0x0000000409047c10 */ /* 0x004fc8000ff3e0ff */
[----:B0-----:R-:W-:-:S05]  /*11b0*/  IADD3.X R5, PT, PT, R10, UR5, RZ, P1, !PT ;  /* 0x000000050a057c10 */ /* 0x001fca0008ffe4ff */
[----:B------:R-:W1:Y:S01]  /*11c0*/  LDG.E R8, desc[UR6][R4.64] ;  /* 0x0000000604087981 */ /* 0x000e62000c1e1900 */
[----:B------:R-:W-:Y:S01]  /*11d0*/  MOV R12, 0x3c80f082 ;  /* 0x3c80f082000c7802 */ /* 0x000fe20000000f00 */
[----:B------:R-:W-:Y:S01]  /*11e0*/  HFMA2 R2, -RZ, RZ, 1.875, 0 ;  /* 0x3f800000ff027431 */ /* 0x000fe200000001ff */
[----:B------:R-:W-:-:S04]  /*11f0*/  IADD3 R13, P3, PT, R9, 0x4, RZ ;  /* 0x00000004090d7810 */ /* 0x000fc80007f7e0ff */
[----:B------:R-:W-:Y:S02]  /*1200*/  LOP3.LUT R13, R13, 0xfffffffc, RZ, 0xc0, !PT ;  /* 0xfffffffc0d0d7812 */ /* 0x000fe400078ec0ff */
[----:B------:R-:W-:-:S04]  /*1210*/  IADD3.X R10, PT, PT, RZ, R10, RZ, P3, !PT ;  /* 0x0000000aff0a7210 */ /* 0x000fc80001ffe4ff */
[----:B------:R-:W-:Y:S01]  /*1220*/  LOP3.LUT R10, R10, 0x3, RZ, 0xc0, !PT ;  /* 0x000000030a0a7812 */ /* 0x000fe200078ec0ff */
[C---:B-1----:R-:W-:Y:S01]  /*1230*/  FMUL R6, |R8|.reuse, 2.8853900432586669922 ;  /* 0x4038aa3b08067820 */ /* 0x042fe20000400200 */
        /* <DEDUP_REMOVED lines=8> */
[----:B0-----:R-:W-:-:S06]  /*12c0*/  FADD R7, R6, 1 ;  /* 0x3f80000006077421 */ /* 0x001fcc0000000000 */
        /* <DEDUP_REMOVED lines=19> */
[----:B-1----:R-:W-:-:S06]  /*1400*/  FADD R11, R10, 1 ;  /* 0x3f8000000a0b7421 */ /* 0x002fcc0000000000 */
[----:B------:R-:W1:Y:S02]  /*1410*/  MUFU.RCP R11, R11 ;  /* 0x0000000b000b7308 */ /* 0x000e640000001000 */
[----:B-1----:R-:W-:-:S05]  /*1420*/  FFMA R2, R11, -2, R2 ;  /* 0xc00000000b027823 */ /* 0x002fca0000000002 */
[----:B0-----:R-:W-:-:S04]  /*1430*/  FSEL R5, R2, 1, !P1 ;  /* 0x3f80000002057808 */ /* 0x001fc80004800000 */
[--C-:B------:R-:W-:Y:S01]  /*1440*/  LOP3.LUT R5, R5, 0x80000000, R8.reuse, 0xb8, !PT ;  /* 0x8000000005057812 */ /* 0x100fe200078eb808 */
[----:B------:R-:W-:Y:S01]  /*1450*/  @!P2 FFMA R5, R8, R13, R8 ;  /* 0x0000000d0805a223 */ /* 0x000fe20000000008 */
[----:B------:R-:W-:-:S04]  /*1460*/  MOV R8, RZ ;  /* 0x000000ff00087202 */ /* 0x000fc80000000f00 */
[----:B------:R2:W-:Y:S03]  /*1470*/  STG.E desc[UR6][R6.64], R5 ;  /* 0x0000000506007986 */ /* 0x0005e6000c101906 */
.L_x_9:
[----:B------:R-:W-:Y:S05]  /*1480*/  @P0 EXIT ;  /* 0x000000000000094d */ /* 0x000fea0003800000 */
[----:B0-2---:R-:W0:Y:S02]  /*1490*/  LDC.64 R4, c[0x0][0x380] ;  /* 0x0000e000ff047b82 */ /* 0x005e240000000a00 */
[----:B0-----:R-:W-:-:S04]  /*14a0*/  LEA R2, P0, R3, R4, 0x2 ;  /* 0x0000000403027211 */ /* 0x001fc800078010ff */
[----:B------:R-:W-:-:S05]  /*14b0*/  LEA.HI.X R3, R3, R5, R8, 0x2, P0 ;  /* 0x0000000503037211 */ /* 0x000fca00000f1408 */
[----:B------:R-:W2:Y:S01]  /*14c0*/  LDG.E R4, desc[UR6][R2.64] ;  /* 0x0000000602047981 */ /* 0x000ea2000c1e1900 */
[----:B------:R-:W-:Y:S01]  /*14d0*/  HFMA2 R8, -RZ, RZ, 1.125, -9232 ;  /* 0x3c80f082ff087431 */ /* 0x000fe200000001ff */
[----:B-1----:R-:W-:Y:S01]  /*14e0*/  MOV R6, 0x3f800000 ;  /* 0x3f80000000067802 */ /* 0x002fe20000000f00 */
[C---:B--2---:R-:W-:Y:S01]  /*14f0*/  FMUL R0, |R4|.reuse, 2.8853900432586669922 ;  /* 0x4038aa3b04007820 */ /* 0x044fe20000400200 */
[C---:B------:R-:W-:Y:S01]  /*1500*/  FMUL R9, R4.reuse, R4 ;  /* 0x0000000404097220 */ /* 0x040fe20000400000 */
[C---:B------:R-:W-:Y:S02]  /*1510*/  FSETP.GE.AND P1, PT, |R4|.reuse, 0.60000002384185791016, PT ;  /* 0x3f19999a0400780b */ /* 0x040fe40003f26200 */
[----:B------:R-:W-:Y:S01]  /*1520*/  FSETP.GE.AND P0, PT, |R4|, 9.010913848876953125, PT ;  /* 0x41102cb40400780b */ /* 0x000fe20003f06200 */
[C---:B------:R-:W-:Y:S01]  /*1530*/  FFMA R8, R9.reuse, R8, -0.052303962409496307373 ;  /* 0xbd563cae09087423 */ /* 0x040fe20000000008 */
[----:B------:R-:W0:Y:S03]  /*1540*/  MUFU.EX2 R0, R0 ;  /* 0x0000000000007308 */ /* 0x000e260000000800 */
[----:B------:R-:W-:Y:S01]  /*1550*/  FFMA R8, R9, R8, 0.1331529766321182251 ;  /* 0x3e08594109087423 */ /* 0x000fe20000000008 */
[----:B0-----:R-:W-:-:S03]  /*1560*/  FADD R5, R0, 1 ;  /* 0x3f80000000057421 */ /* 0x001fc60000000000 */
[----:B------:R-:W-:-:S04]  /*1570*/  FFMA R0, R9, R8, -0.33332768082618713379 ;  /* 0xbeaaa9ed09007423 */ /* 0x000fc80000000008 */
[----:B------:R-:W-:Y:S01]  /*1580*/  FFMA R9, R9, R0, RZ ;  /* 0x0000000009097223 */ /* 0x000fe200000000ff */
[----:B------:R-:W0:Y:S02]  /*1590*/  MUFU.RCP R5, R5 ;  /* 0x0000000500057308 */ /* 0x000e240000001000 */
[----:B0-----:R-:W-:-:S05]  /*15a0*/  FFMA R6, R5, -2, R6 ;  /* 0xc000000005067823 */ /* 0x001fca0000000006 */
[----:B------:R-:W-:-:S04]  /*15b0*/  FSEL R7, R6, 1, !P0 ;  /* 0x3f80000006077808 */ /* 0x000fc80004000000 */
[--C-:B------:R-:W-:Y:S01]  /*15c0*/  LOP3.LUT R7, R7, 0x80000000, R4.reuse, 0xb8, !PT ;  /* 0x8000000007077812 */ /* 0x100fe200078eb804 */
[----:B------:R-:W-:-:S05]  /*15d0*/  @!P1 FFMA R7, R4, R9, R4 ;  /* 0x0000000904079223 */ /* 0x000fca0000000004 */
[----:B------:R-:W-:Y:S01]  /*15e0*/  STG.E desc[UR6][R2.64], R7 ;  /* 0x0000000702007986 */ /* 0x000fe2000c101906 */
[----:B------:R-:W-:Y:S05]  /*15f0*/  EXIT ;  /* 0x000000000000794d */ /* 0x000fea0003800000 */
.L_x_10:
        /* <DEDUP_REMOVED lines=16> */
.L_x_12:


//--------------------- .nv.shared.reserved.0     --------------------------
	.section	.nv.shared.reserved.0,"aw",@nobits
	.weak		__nv_reservedSMEM_offset_0_alias
	.size		__nv_reservedSMEM_offset_0_alias, 0, 64
	.other		__nv_reservedSMEM_offset_0_alias,@"STO_CUDA_RESERVED_SHARED STV_DEFAULT"
__nv_reservedSMEM_offset_0_alias:
	.zero		0
	.zero		64


//--------------------- .nv.constant0._Z11kernel_fillPffm --------------------------
	.section	.nv.constant0._Z11kernel_fillPffm,"a",@progbits
	.sectionflags	@""
	.align	4
.nv.constant0._Z11kernel_fillPffm:
	.zero		920


//--------------------- .nv.constant0._Z11kernel_tanhPfm --------------------------
	.section	.nv.constant0._Z11kernel_tanhPfm,"a",@progbits
	.sectionflags	@""
	.align	4
.nv.constant0._Z11kernel_tanhPfm:
	.zero		912


//--------------------- SYMBOLS --------------------------

	.type		.nv.reservedSmem.offset0,@object
	.size		.nv.reservedSmem.offset0,0x4
